	.target	sm_90a

	.elftype	@"ET_EXEC"


//--------------------- .note.nv.tkinfo           --------------------------
	.section	.note.nv.tkinfo,"",@"SHT_NOTE"
	.sectionflags	@"SHF_NOTE_NV_TKINFO"
	.tkinfo
        /*0018*/ 	.word	0x00000002
        /*0030*/ 	.string	""
        /*0030*/ 	.string	"ptxas"
        /*0030*/ 	.string	"Cuda compilation tools, release 13.0, V13.0.88"
        /*0030*/ 	.string	"Build cuda_13.0.r13.0/compiler.36424714_0"
        /*0030*/ 	.string	"-arch sm_90a -m 64 "



//--------------------- .note.nv.cuinfo           --------------------------
	.section	.note.nv.cuinfo,"",@"SHT_NOTE"
	.sectionflags	@"SHF_NOTE_NV_CUINFO"
        /*0018*/ 	.short	0x0002
        /*001a*/ 	.short	0x005a
        /*001c*/ 	.short	0x0082
	.zero		2


//--------------------- .nv.info                  --------------------------
	.section	.nv.info,"",@"SHT_CUDA_INFO"
	.align	4


	//----- nvinfo : EIATTR_REGCOUNT
	.align		4
        /*0000*/ 	.byte	0x04, 0x2f
        /*0002*/ 	.short	(.L_15 - .L_14)
	.align		4
.L_14:
        /*0004*/ 	.word	index@(_ZN7cutlass13device_kernelINS_4gemm6kernel13GemmUniversalIN4cute5tupleIJiiiiEEENS1_10collective13CollectiveMmaINS1_34MainloopSm90TmaGmmaWarpSpecializedILi3ENS5_IJNS4_1CILi1EEESB_SB_EEENS1_32KernelTmaWarpSpecializedPingpongEEENS5_IJNSA_ILi64EEESF_NSA_ILi32EEEEEENS_10tfloat32_tENS5_IJlSB_lEEESI_SJ_NS4_8TiledMMAINS4_8MMA_AtomIJNS4_4SM904GMMA29MMA_64x64x8_F32TF32TF32_SS_TNILNSN_7ScaleInE1ELSP_1EEEEEENS4_6LayoutISC_NS5_IJNSA_ILi0EEEST_ST_EEEEENS5_IJNS4_10UnderscoreESW_SW_EEEEENS4_13SM90_TMA_LOADENS4_14ComposedLayoutINS4_7SwizzleILi3ELi4ELi3EEENS4_18smem_ptr_flag_bitsILi32EEENSS_INS5_IJNSA_ILi8EEESG_EEENS5_IJSG_SB_EEEEEEEvNS4_8identityESZ_S19_vS1A_EENS_8epilogue10collective6detail29Sm90TmaWarpSpecializedAdapterINS1D_15DefaultEpilogueISI_SJ_SJ_NS1C_6thread17LinearCombinationISI_Li1EffLNS1H_9ScaleType4KindE0ELNS_15FloatRoundStyleE2ESI_EENS1_15EpilogueDefaultEEEEEvvEEEEvNT_6ParamsE)
        /*0008*/ 	.word	0x000000a8


	//----- nvinfo : EIATTR_FRAME_SIZE
	.align		4
.L_15:
        /*000c*/ 	.byte	0x04, 0x11
        /*000e*/ 	.short	(.L_17 - .L_16)
	.align		4
.L_16:
        /*0010*/ 	.word	index@(_ZN7cutlass13device_kernelINS_4gemm6kernel13GemmUniversalIN4cute5tupleIJiiiiEEENS1_10collective13CollectiveMmaINS1_34MainloopSm90TmaGmmaWarpSpecializedILi3ENS5_IJNS4_1CILi1EEESB_SB_EEENS1_32KernelTmaWarpSpecializedPingpongEEENS5_IJNSA_ILi64EEESF_NSA_ILi32EEEEEENS_10tfloat32_tENS5_IJlSB_lEEESI_SJ_NS4_8TiledMMAINS4_8MMA_AtomIJNS4_4SM904GMMA29MMA_64x64x8_F32TF32TF32_SS_TNILNSN_7ScaleInE1ELSP_1EEEEEENS4_6LayoutISC_NS5_IJNSA_ILi0EEEST_ST_EEEEENS5_IJNS4_10UnderscoreESW_SW_EEEEENS4_13SM90_TMA_LOADENS4_14ComposedLayoutINS4_7SwizzleILi3ELi4ELi3EEENS4_18smem_ptr_flag_bitsILi32EEENSS_INS5_IJNSA_ILi8EEESG_EEENS5_IJSG_SB_EEEEEEEvNS4_8identityESZ_S19_vS1A_EENS_8epilogue10collective6detail29Sm90TmaWarpSpecializedAdapterINS1D_15DefaultEpilogueISI_SJ_SJ_NS1C_6thread17LinearCombinationISI_Li1EffLNS1H_9ScaleType4KindE0ELNS_15FloatRoundStyleE2ESI_EENS1_15EpilogueDefaultEEEEEvvEEEEvNT_6ParamsE)
        /*0014*/ 	.word	0x00000008


	//----- nvinfo : EIATTR_MIN_STACK_SIZE
	.align		4
.L_17:
        /*0018*/ 	.byte	0x04, 0x12
        /*001a*/ 	.short	(.L_19 - .L_18)
	.align		4
.L_18:
        /*001c*/ 	.word	index@(_ZN7cutlass13device_kernelINS_4gemm6kernel13GemmUniversalIN4cute5tupleIJiiiiEEENS1_10collective13CollectiveMmaINS1_34MainloopSm90TmaGmmaWarpSpecializedILi3ENS5_IJNS4_1CILi1EEESB_SB_EEENS1_32KernelTmaWarpSpecializedPingpongEEENS5_IJNSA_ILi64EEESF_NSA_ILi32EEEEEENS_10tfloat32_tENS5_IJlSB_lEEESI_SJ_NS4_8TiledMMAINS4_8MMA_AtomIJNS4_4SM904GMMA29MMA_64x64x8_F32TF32TF32_SS_TNILNSN_7ScaleInE1ELSP_1EEEEEENS4_6LayoutISC_NS5_IJNSA_ILi0EEEST_ST_EEEEENS5_IJNS4_10UnderscoreESW_SW_EEEEENS4_13SM90_TMA_LOADENS4_14ComposedLayoutINS4_7SwizzleILi3ELi4ELi3EEENS4_18smem_ptr_flag_bitsILi32EEENSS_INS5_IJNSA_ILi8EEESG_EEENS5_IJSG_SB_EEEEEEEvNS4_8identityESZ_S19_vS1A_EENS_8epilogue10collective6detail29Sm90TmaWarpSpecializedAdapterINS1D_15DefaultEpilogueISI_SJ_SJ_NS1C_6thread17LinearCombinationISI_Li1EffLNS1H_9ScaleType4KindE0ELNS_15FloatRoundStyleE2ESI_EENS1_15EpilogueDefaultEEEEEvvEEEEvNT_6ParamsE)
        /*0020*/ 	.word	0x00000008
.L_19:


//--------------------- .nv.compat                --------------------------
	.section	.nv.compat,"",@"SHT_CUDA_COMPAT_INFO"
	.align	4
        /*0000*/ 	.byte	0x02, 0x09, 0x01, 0x00, 0x02, 0x02, 0x04, 0x00, 0x02, 0x05, 0x05, 0x00, 0x03, 0x07, 0x01, 0x01
        /*0010*/ 	.byte	0x02, 0x03, 0x01, 0x00, 0x02, 0x06, 0x01, 0x00, 0x04, 0x0b, 0x08, 0x00, 0x00, 0x00, 0x00, 0x00
        /*0020*/ 	.byte	0x00, 0x00, 0x00, 0x00


//--------------------- .nv.info._ZN7cutlass13device_kernelINS_4gemm6kernel13GemmUniversalIN4cute5tupleIJiiiiEEENS1_10collective13CollectiveMmaINS1_34MainloopSm90TmaGmmaWarpSpecializedILi3ENS5_IJNS4_1CILi1EEESB_SB_EEENS1_32KernelTmaWarpSpecializedPingpongEEENS5_IJNSA_ILi64EEESF_NSA_ILi32EEEEEENS_10tfloat32_tENS5_IJlSB_lEEESI_SJ_NS4_8TiledMMAINS4_8MMA_AtomIJNS4_4SM904GMMA29MMA_64x64x8_F32TF32TF32_SS_TNILNSN_7ScaleInE1ELSP_1EEEEEENS4_6LayoutISC_NS5_IJNSA_ILi0EEEST_ST_EEEEENS5_IJNS4_10UnderscoreESW_SW_EEEEENS4_13SM90_TMA_LOADENS4_14ComposedLayoutINS4_7SwizzleILi3ELi4ELi3EEENS4_18smem_ptr_flag_bitsILi32EEENSS_INS5_IJNSA_ILi8EEESG_EEENS5_IJSG_SB_EEEEEEEvNS4_8identityESZ_S19_vS1A_EENS_8epilogue10collective6detail29Sm90TmaWarpSpecializedAdapterINS1D_15DefaultEpilogueISI_SJ_SJ_NS1C_6thread17LinearCombinationISI_Li1EffLNS1H_9ScaleType4KindE0ELNS_15FloatRoundStyleE2ESI_EENS1_15EpilogueDefaultEEEEEvvEEEEvNT_6ParamsE --------------------------
	.section	.nv.info._ZN7cutlass13device_kernelINS_4gemm6kernel13GemmUniversalIN4cute5tupleIJiiiiEEENS1_10collective13CollectiveMmaINS1_34MainloopSm90TmaGmmaWarpSpecializedILi3ENS5_IJNS4_1CILi1EEESB_SB_EEENS1_32KernelTmaWarpSpecializedPingpongEEENS5_IJNSA_ILi64EEESF_NSA_ILi32EEEEEENS_10tfloat32_tENS5_IJlSB_lEEESI_SJ_NS4_8TiledMMAINS4_8MMA_AtomIJNS4_4SM904GMMA29MMA_64x64x8_F32TF32TF32_SS_TNILNSN_7ScaleInE1ELSP_1EEEEEENS4_6LayoutISC_NS5_IJNSA_ILi0EEEST_ST_EEEEENS5_IJNS4_10UnderscoreESW_SW_EEEEENS4_13SM90_TMA_LOADENS4_14ComposedLayoutINS4_7SwizzleILi3ELi4ELi3EEENS4_18smem_ptr_flag_bitsILi32EEENSS_INS5_IJNSA_ILi8EEESG_EEENS5_IJSG_SB_EEEEEEEvNS4_8identityESZ_S19_vS1A_EENS_8epilogue10collective6detail29Sm90TmaWarpSpecializedAdapterINS1D_15DefaultEpilogueISI_SJ_SJ_NS1C_6thread17LinearCombinationISI_Li1EffLNS1H_9ScaleType4KindE0ELNS_15FloatRoundStyleE2ESI_EENS1_15EpilogueDefaultEEEEEvvEEEEvNT_6ParamsE,"",@"SHT_CUDA_INFO"
	.sectionflags	@""
	.align	4


	//----- nvinfo : EIATTR_CUDA_API_VERSION
	.align		4
        /*0000*/ 	.byte	0x04, 0x37
        /*0002*/ 	.short	(.L_21 - .L_20)
.L_20:
        /*0004*/ 	.word	0x00000082


	//----- nvinfo : EIATTR_KPARAM_INFO
	.align		4
.L_21:
        /*0008*/ 	.byte	0x04, 0x17
        /*000a*/ 	.short	(.L_23 - .L_22)
.L_22:
        /*000c*/ 	.word	0x00000000
        /*0010*/ 	.short	0x0000
        /*0012*/ 	.short	0x0070
        /*0014*/ 	.byte	0x00, 0xf0, 0x01, 0x10


	//----- nvinfo : EIATTR_SPARSE_MMA_MASK
	.align		4
.L_23:
        /*0018*/ 	.byte	0x03, 0x50
        /*001a*/ 	.short	0x0000


	//----- nvinfo : EIATTR_MAXREG_COUNT
	.align		4
        /*001c*/ 	.byte	0x03, 0x1b
        /*001e*/ 	.short	0x00a8


	//----- nvinfo : EIATTR_NUM_BARRIERS
	.align		4
        /*0020*/ 	.byte	0x02, 0x4c
        /*0022*/ 	.byte	0x01
	.zero		1


	//----- nvinfo : EIATTR_EXTERNS
	.align		4
        /*0024*/ 	.byte	0x04, 0x0f
        /*0026*/ 	.short	(.L_25 - .L_24)


	//   ....[0]....
	.align		4
.L_24:
        /*0028*/ 	.word	index@(__assertfail)


	//----- nvinfo : EIATTR_ANNOTATIONS
	.align		4
.L_25:
        /*002c*/ 	.byte	0x04, 0x55
        /*002e*/ 	.short	(.L_27 - .L_26)


	//   ....[0]....
.L_26:
        /*0030*/ 	.word	0x00000001
        /*0034*/ 	.byte	0xb0, 0x0a, 0x00, 0x00, 0x01, 0x00, 0x00, 0x00, 0xb0, 0x42, 0x00, 0x00, 0x01, 0x00, 0x00, 0x00
        /*0044*/ 	.byte	0xa0, 0x4e, 0x00, 0x00


	//----- nvinfo : EIATTR_MERCURY_ISA_VERSION
	.align		4
.L_27:
        /*0048*/ 	.byte	0x03, 0x5f
        /*004a*/ 	.short	0x0101


	//----- nvinfo : EIATTR_INT_WARP_WIDE_INSTR_OFFSETS
	.align		4
        /*004c*/ 	.byte	0x04, 0x31
        /*004e*/ 	.short	(.L_29 - .L_28)


	//   ....[0]....
.L_28:
        /*0050*/ 	.word	0x000003c0


	//   ....[1]....
        /*0054*/ 	.word	0x000003e0


	//   ....[2]....
        /*0058*/ 	.word	0x00000460


	//   ....[3]....
        /*005c*/ 	.word	0x00000470


	//   ....[4]....
        /*0060*/ 	.word	0x00000480


	//   ....[5]....
        /*0064*/ 	.word	0x000004a0


	//   ....[6]....
        /*0068*/ 	.word	0x00000530


	//   ....[7]....
        /*006c*/ 	.word	0x00000550


	//----- nvinfo : EIATTR_COOP_GROUP_MASK_REGIDS
	.align		4
.L_29:
        /*0070*/ 	.byte	0x04, 0x29
        /*0072*/ 	.short	(.L_31 - .L_30)


	//   ....[0]....
.L_30:
        /*0074*/ 	.word	0xffffffff


	//   ....[1]....
        /*0078*/ 	.word	0xffffffff


	//   ....[2]....
        /*007c*/ 	.word	0xffffffff


	//   ....[3]....
        /*0080*/ 	.word	0xffffffff


	//   ....[4]....
        /*0084*/ 	.word	0xffffffff


	//   ....[5]....
        /*0088*/ 	.word	0xffffffff


	//----- nvinfo : EIATTR_COOP_GROUP_INSTR_OFFSETS
	.align		4
.L_31:
        /*008c*/ 	.byte	0x04, 0x28
        /*008e*/ 	.short	(.L_33 - .L_32)


	//   ....[0]....
.L_32:
        /*0090*/ 	.word	0x00000070


	//   ....[1]....
        /*0094*/ 	.word	0x00000080


	//   ....[2]....
        /*0098*/ 	.word	0x00000140


	//   ....[3]....
        /*009c*/ 	.word	0x000002b0


	//   ....[4]....
        /*00a0*/ 	.word	0x000002f0


	//   ....[5]....
        /*00a4*/ 	.word	0x00000340


	//----- nvinfo : EIATTR_REG_RECONFIG
	.align		4
.L_33:
        /*00a8*/ 	.byte	0x01, 0x54
	.zero		2


	//----- nvinfo : EIATTR_SYSCALL_OFFSETS
	.align		4
        /*00ac*/ 	.byte	0x04, 0x46
        /*00ae*/ 	.short	(.L_35 - .L_34)


	//   ....[0]....
.L_34:
        /*00b0*/ 	.word	0x000015e0


	//----- nvinfo : EIATTR_MBARRIER_INSTR_OFFSETS
	.align		4
.L_35:
        /*00b4*/ 	.byte	0x04, 0x39
        /*00b6*/ 	.short	(.L_37 - .L_36)


	//   ....[0]....
.L_36:
        /*00b8*/ 	.word	0x00000240
        /*00bc*/ 	.word	0x000000ff
        /*00c0*/ 	.word	0x00000000
        /*00c4*/ 	.short	0x0100
        /*00c6*/ 	.byte	0x08
	.zero		1


	//   ....[1]....
        /*00c8*/ 	.word	0x00000250
        /*00cc*/ 	.word	0x000000ff
        /*00d0*/ 	.word	0x00000018
        /*00d4*/ 	.short	0x0100
        /*00d6*/ 	.byte	0x08
	.zero		1


	//   ....[2]....
        /*00d8*/ 	.word	0x00000260
        /*00dc*/ 	.word	0x000000ff
        /*00e0*/ 	.word	0x00000008
        /*00e4*/ 	.short	0x0100
        /*00e6*/ 	.byte	0x08
	.zero		1


	//   ....[3]....
        /*00e8*/ 	.word	0x00000270
        /*00ec*/ 	.word	0x000000ff
        /*00f0*/ 	.word	0x00000020
        /*00f4*/ 	.short	0x0100
        /*00f6*/ 	.byte	0x08
	.zero		1


	//   ....[4]....
        /*00f8*/ 	.word	0x00000280
        /*00fc*/ 	.word	0x000000ff
        /*0100*/ 	.word	0x00000010
        /*0104*/ 	.short	0x0100
        /*0106*/ 	.byte	0x08
	.zero		1


	//   ....[5]....
        /*0108*/ 	.word	0x00000290
        /*010c*/ 	.word	0x000000ff
        /*0110*/ 	.word	0x00000028
        /*0114*/ 	.short	0x0100
        /*0116*/ 	.byte	0x08
	.zero		1


	//   ....[6]....
        /*0118*/ 	.word	0x00000590
        /*011c*/ 	.word	0x000000ff
        /*0120*/ 	.word	0x00000060
        /*0124*/ 	.short	0x0100
        /*0126*/ 	.byte	0x08
	.zero		1


	//   ....[7]....
        /*0128*/ 	.word	0x00000600
        /*012c*/ 	.word	0x000000ff
        /*0130*/ 	.word	0x00000068
        /*0134*/ 	.short	0x0100
        /*0136*/ 	.byte	0x08
	.zero		1


	//   ....[8]....
        /*0138*/ 	.word	0x00000620
        /*013c*/ 	.word	0x000000ff
        /*0140*/ 	.word	0x00000040
        /*0144*/ 	.short	0x0100
        /*0146*/ 	.byte	0x09
	.zero		1


	//   ....[9]....
        /*0148*/ 	.word	0x00000630
        /*014c*/ 	.word	0x000000ff
        /*0150*/ 	.word	0x00000048
        /*0154*/ 	.short	0x0100
        /*0156*/ 	.byte	0x09
	.zero		1


	//   ....[10]....
        /*0158*/ 	.word	0x00000640
        /*015c*/ 	.word	0x000000ff
        /*0160*/ 	.word	0x00000050
        /*0164*/ 	.short	0x0100
        /*0166*/ 	.byte	0x09
	.zero		1


	//   ....[11]....
        /*0168*/ 	.word	0x00000650
        /*016c*/ 	.word	0x000000ff
        /*0170*/ 	.word	0x00000058
        /*0174*/ 	.short	0x0100
        /*0176*/ 	.byte	0x09
	.zero		1


	//   ....[12]....
        /*0178*/ 	.word	0x000014c0
        /*017c*/ 	.word	0x0000003d
        /*0180*/ 	.word	0x00000000
        /*0184*/ 	.short	0x010a
        /*0186*/ 	.byte	0x2a
	.zero		1


	//   ....[13]....
        /*0188*/ 	.word	0x00001660
        /*018c*/ 	.word	0x00000003
        /*0190*/ 	.word	0x00000000
        /*0194*/ 	.short	0x010a
        /*0196*/ 	.byte	0x3f
	.zero		1


	//   ....[14]....
        /*0198*/ 	.word	0x000016a0
        /*019c*/ 	.word	0x00000003
        /*01a0*/ 	.word	0x00000000
        /*01a4*/ 	.short	0x010a
        /*01a6*/ 	.byte	0x3f
	.zero		1


	//   ....[15]....
        /*01a8*/ 	.word	0x000019a0
        /*01ac*/ 	.word	0x000000ff
        /*01b0*/ 	.word	0x00000000
        /*01b4*/ 	.short	0x010a
        /*01b6*/ 	.byte	0x04
	.zero		1


	//   ....[16]....
        /*01b8*/ 	.word	0x000019e0
        /*01bc*/ 	.word	0x000000ff
        /*01c0*/ 	.word	0x00000000
        /*01c4*/ 	.short	0x010a
        /*01c6*/ 	.byte	0x04
	.zero		1


	//   ....[17]....
        /*01c8*/ 	.word	0x00001c40
        /*01cc*/ 	.word	0x000000ff
        /*01d0*/ 	.word	0x00000000
        /*01d4*/ 	.short	0x0101
        /*01d6*/ 	.byte	0x04
	.zero		1


	//   ....[18]....
        /*01d8*/ 	.word	0x00001d30
        /*01dc*/ 	.word	0x0000003e
        /*01e0*/ 	.word	0x00000000
        /*01e4*/ 	.short	0x0101
        /*01e6*/ 	.byte	0x2f
	.zero		1


	//   ....[19]....
        /*01e8*/ 	.word	0x00001e00
        /*01ec*/ 	.word	0x000000ff
        /*01f0*/ 	.word	0x00000000
        /*01f4*/ 	.short	0x0101
        /*01f6*/ 	.byte	0x06
	.zero		1


	//   ....[20]....
        /*01f8*/ 	.word	0x00001eb0
        /*01fc*/ 	.word	0x0000003d
        /*0200*/ 	.word	0x00000010
        /*0204*/ 	.short	0x010a
        /*0206*/ 	.byte	0x2a
	.zero		1


	//   ....[21]....
        /*0208*/ 	.word	0x000042d0
        /*020c*/ 	.word	0x00000040
        /*0210*/ 	.word	0x00000000
        /*0214*/ 	.short	0x0101
        /*0216*/ 	.byte	0x2f
	.zero		1


	//   ....[22]....
        /*0218*/ 	.word	0x00004c30
        /*021c*/ 	.word	0x0000000a
        /*0220*/ 	.word	0x00000018
        /*0224*/ 	.short	0x010a
        /*0226*/ 	.byte	0x3f
	.zero		1


	//   ....[23]....
        /*0228*/ 	.word	0x00004fb0
        /*022c*/ 	.word	0x00000005
        /*0230*/ 	.word	0x00000068
        /*0234*/ 	.short	0x0101
        /*0236*/ 	.byte	0x3f
	.zero		1


	//   ....[24]....
        /*0238*/ 	.word	0x00005730
        /*023c*/ 	.word	0x00000009
        /*0240*/ 	.word	0x00000000
        /*0244*/ 	.short	0x010a
        /*0246*/ 	.byte	0x3f
	.zero		1


	//   ....[25]....
        /*0248*/ 	.word	0x000057b0
        /*024c*/ 	.word	0x00000006
        /*0250*/ 	.word	0x00000000
        /*0254*/ 	.short	0x010a
        /*0256*/ 	.byte	0x3f
	.zero		1


	//   ....[26]....
        /*0258*/ 	.word	0x00005840
        /*025c*/ 	.word	0x00000003
        /*0260*/ 	.word	0x00000000
        /*0264*/ 	.short	0x010a
        /*0266*/ 	.byte	0x3f
	.zero		1


	//   ....[27]....
        /*0268*/ 	.word	0x000058a0
        /*026c*/ 	.word	0x0000003f
        /*0270*/ 	.word	0x00000000
        /*0274*/ 	.short	0x010a
        /*0276*/ 	.byte	0x3f
	.zero		1


	//   ....[28]....
        /*0278*/ 	.word	0x000058f0
        /*027c*/ 	.word	0x00000003
        /*0280*/ 	.word	0x00000000
        /*0284*/ 	.short	0x010a
        /*0286*/ 	.byte	0x3f
	.zero		1


	//   ....[29]....
        /*0288*/ 	.word	0x00005950
        /*028c*/ 	.word	0x00000004
        /*0290*/ 	.word	0x00000000
        /*0294*/ 	.short	0x010a
        /*0296*/ 	.byte	0x3f
	.zero		1


	//   ....[30]....
        /*0298*/ 	.word	0x000059a0
        /*029c*/ 	.word	0x0000003f
        /*02a0*/ 	.word	0x00000010
        /*02a4*/ 	.short	0x010a
        /*02a6*/ 	.byte	0x3f
	.zero		1


	//   ....[31]....
        /*02a8*/ 	.word	0x00005a70
        /*02ac*/ 	.word	0x0000000a
        /*02b0*/ 	.word	0x00000018
        /*02b4*/ 	.short	0x010a
        /*02b6*/ 	.byte	0x3f
	.zero		1


	//   ....[32]....
        /*02b8*/ 	.word	0x00005b40
        /*02bc*/ 	.word	0x00000009
        /*02c0*/ 	.word	0x00000000
        /*02c4*/ 	.short	0x010a
        /*02c6*/ 	.byte	0x3f
	.zero		1


	//   ....[33]....
        /*02c8*/ 	.word	0x00005b90
        /*02cc*/ 	.word	0x00000006
        /*02d0*/ 	.word	0x00000000
        /*02d4*/ 	.short	0x010a
        /*02d6*/ 	.byte	0x3f
	.zero		1


	//----- nvinfo : EIATTR_NUM_MBARRIERS
	.align		4
.L_37:
        /*02d8*/ 	.byte	0x03, 0x38
        /*02da*/ 	.short	0x000c


	//----- nvinfo : EIATTR_EXIT_INSTR_OFFSETS
	.align		4
        /*02dc*/ 	.byte	0x04, 0x1c
        /*02de*/ 	.short	(.L_39 - .L_38)


	//   ....[0]....
.L_38:
        /*02e0*/ 	.word	0x00001160


	//   ....[1]....
        /*02e4*/ 	.word	0x000011c0


	//   ....[2]....
        /*02e8*/ 	.word	0x00004960


	//   ....[3]....
        /*02ec*/ 	.word	0x00004990


	//   ....[4]....
        /*02f0*/ 	.word	0x00005890


	//----- nvinfo : EIATTR_MAX_THREADS
	.align		4
.L_39:
        /*02f4*/ 	.byte	0x04, 0x05
        /*02f6*/ 	.short	(.L_41 - .L_40)
.L_40:
        /*02f8*/ 	.word	0x00000180
        /*02fc*/ 	.word	0x00000001
        /*0300*/ 	.word	0x00000001


	//----- nvinfo : EIATTR_CRS_STACK_SIZE
	.align		4
.L_41:
        /*0304*/ 	.byte	0x04, 0x1e
        /*0306*/ 	.short	(.L_43 - .L_42)
.L_42:
        /*0308*/ 	.word	0x00000000


	//----- nvinfo : EIATTR_CBANK_PARAM_SIZE
	.align		4
.L_43:
        /*030c*/ 	.byte	0x03, 0x19
        /*030e*/ 	.short	0x0470


	//----- nvinfo : EIATTR_PARAM_CBANK
	.align		4
        /*0310*/ 	.byte	0x04, 0x0a
        /*0312*/ 	.short	(.L_45 - .L_44)
	.align		4
.L_44:
        /*0314*/ 	.word	index@(.nv.constant0._ZN7cutlass13device_kernelINS_4gemm6kernel13GemmUniversalIN4cute5tupleIJiiiiEEENS1_10collective13CollectiveMmaINS1_34MainloopSm90TmaGmmaWarpSpecializedILi3ENS5_IJNS4_1CILi1EEESB_SB_EEENS1_32KernelTmaWarpSpecializedPingpongEEENS5_IJNSA_ILi64EEESF_NSA_ILi32EEEEEENS_10tfloat32_tENS5_IJlSB_lEEESI_SJ_NS4_8TiledMMAINS4_8MMA_AtomIJNS4_4SM904GMMA29MMA_64x64x8_F32TF32TF32_SS_TNILNSN_7ScaleInE1ELSP_1EEEEEENS4_6LayoutISC_NS5_IJNSA_ILi0EEEST_ST_EEEEENS5_IJNS4_10UnderscoreESW_SW_EEEEENS4_13SM90_TMA_LOADENS4_14ComposedLayoutINS4_7SwizzleILi3ELi4ELi3EEENS4_18smem_ptr_flag_bitsILi32EEENSS_INS5_IJNSA_ILi8EEESG_EEENS5_IJSG_SB_EEEEEEEvNS4_8identityESZ_S19_vS1A_EENS_8epilogue10collective6detail29Sm90TmaWarpSpecializedAdapterINS1D_15DefaultEpilogueISI_SJ_SJ_NS1C_6thread17LinearCombinationISI_Li1EffLNS1H_9ScaleType4KindE0ELNS_15FloatRoundStyleE2ESI_EENS1_15EpilogueDefaultEEEEEvvEEEEvNT_6ParamsE)
        /*0318*/ 	.short	0x0210
        /*031a*/ 	.short	0x0470


	//----- nvinfo : EIATTR_SW_WAR
	.align		4
.L_45:
        /*031c*/ 	.byte	0x04, 0x36
        /*031e*/ 	.short	(.L_47 - .L_46)
.L_46:
        /*0320*/ 	.word	0x00000008
.L_47:


//--------------------- .nv.callgraph             --------------------------
	.section	.nv.callgraph,"",@"SHT_CUDA_CALLGRAPH"
	.align	4
	.sectionentsize	8
	.align		4
        /*0000*/ 	.word	0x00000000
	.align		4
        /*0004*/ 	.word	0xffffffff
	.align		4
        /*0008*/ 	.word	index@(_ZN7cutlass13device_kernelINS_4gemm6kernel13GemmUniversalIN4cute5tupleIJiiiiEEENS1_10collective13CollectiveMmaINS1_34MainloopSm90TmaGmmaWarpSpecializedILi3ENS5_IJNS4_1CILi1EEESB_SB_EEENS1_32KernelTmaWarpSpecializedPingpongEEENS5_IJNSA_ILi64EEESF_NSA_ILi32EEEEEENS_10tfloat32_tENS5_IJlSB_lEEESI_SJ_NS4_8TiledMMAINS4_8MMA_AtomIJNS4_4SM904GMMA29MMA_64x64x8_F32TF32TF32_SS_TNILNSN_7ScaleInE1ELSP_1EEEEEENS4_6LayoutISC_NS5_IJNSA_ILi0EEEST_ST_EEEEENS5_IJNS4_10UnderscoreESW_SW_EEEEENS4_13SM90_TMA_LOADENS4_14ComposedLayoutINS4_7SwizzleILi3ELi4ELi3EEENS4_18smem_ptr_flag_bitsILi32EEENSS_INS5_IJNSA_ILi8EEESG_EEENS5_IJSG_SB_EEEEEEEvNS4_8identityESZ_S19_vS1A_EENS_8epilogue10collective6detail29Sm90TmaWarpSpecializedAdapterINS1D_15DefaultEpilogueISI_SJ_SJ_NS1C_6thread17LinearCombinationISI_Li1EffLNS1H_9ScaleType4KindE0ELNS_15FloatRoundStyleE2ESI_EENS1_15EpilogueDefaultEEEEEvvEEEEvNT_6ParamsE)
	.align		4
        /*000c*/ 	.word	index@(__assertfail)
	.align		4
        /*0010*/ 	.word	0x00000000
	.align		4
        /*0014*/ 	.word	0xfffffffe
	.align		4
        /*0018*/ 	.word	0x00000000
	.align		4
        /*001c*/ 	.word	0xfffffffd
	.align		4
        /*0020*/ 	.word	0x00000000
	.align		4
        /*0024*/ 	.word	0xfffffffc


//--------------------- .nv.constant4             --------------------------
	.section	.nv.constant4,"a",@progbits
	.align	8
	.align		8
.nv.constant4:
        /*0000*/ 	.dword	__assertfail
	.align		8
        /*0008*/ 	.dword	__unnamed_1
	.align		8
        /*0010*/ 	.dword	_ZN39_INTERNAL_c0c0a513_4_k_cu_dd193409_58604cuda3std3__45__cpo5beginE
	.align		8
        /*0018*/ 	.dword	_ZN39_INTERNAL_c0c0a513_4_k_cu_dd193409_58604cuda3std3__45__cpo3endE
	.align		8
        /*0020*/ 	.dword	_ZN39_INTERNAL_c0c0a513_4_k_cu_dd193409_58604cuda3std3__45__cpo6cbeginE
	.align		8
        /*0028*/ 	.dword	_ZN39_INTERNAL_c0c0a513_4_k_cu_dd193409_58604cuda3std3__45__cpo4cendE
	.align		8
        /*0030*/ 	.dword	_ZN39_INTERNAL_c0c0a513_4_k_cu_dd193409_58604cuda3std3__441_GLOBAL__N__c0c0a513_4_k_cu_dd193409_58606ignoreE
	.align		8
        /*0038*/ 	.dword	_ZN39_INTERNAL_c0c0a513_4_k_cu_dd193409_58604cuda3std3__419piecewise_constructE
	.align		8
        /*0040*/ 	.dword	_ZN39_INTERNAL_c0c0a513_4_k_cu_dd193409_58604cuda3std3__48in_placeE
	.align		8
        /*0048*/ 	.dword	_ZN39_INTERNAL_c0c0a513_4_k_cu_dd193409_58604cuda3std6ranges3__45__cpo4swapE
	.align		8
        /*0050*/ 	.dword	_ZN39_INTERNAL_c0c0a513_4_k_cu_dd193409_58604cuda3std6ranges3__45__cpo9iter_moveE
	.align		8
        /*0058*/ 	.dword	_ZN39_INTERNAL_c0c0a513_4_k_cu_dd193409_58604cute7productE
	.align		8
        /*0060*/ 	.dword	_ZN39_INTERNAL_c0c0a513_4_k_cu_dd193409_58604cute1_E
	.align		8
        /*0068*/ 	.dword	$str$22
	.align		8
        /*0070*/ 	.dword	$str$23


//--------------------- .text._ZN7cutlass13device_kernelINS_4gemm6kernel13GemmUniversalIN4cute5tupleIJiiiiEEENS1_10collective13CollectiveMmaINS1_34MainloopSm90TmaGmmaWarpSpecializedILi3ENS5_IJNS4_1CILi1EEESB_SB_EEENS1_32KernelTmaWarpSpecializedPingpongEEENS5_IJNSA_ILi64EEESF_NSA_ILi32EEEEEENS_10tfloat32_tENS5_IJlSB_lEEESI_SJ_NS4_8TiledMMAINS4_8MMA_AtomIJNS4_4SM904GMMA29MMA_64x64x8_F32TF32TF32_SS_TNILNSN_7ScaleInE1ELSP_1EEEEEENS4_6LayoutISC_NS5_IJNSA_ILi0EEEST_ST_EEEEENS5_IJNS4_10UnderscoreESW_SW_EEEEENS4_13SM90_TMA_LOADENS4_14ComposedLayoutINS4_7SwizzleILi3ELi4ELi3EEENS4_18smem_ptr_flag_bitsILi32EEENSS_INS5_IJNSA_ILi8EEESG_EEENS5_IJSG_SB_EEEEEEEvNS4_8identityESZ_S19_vS1A_EENS_8epilogue10collective6detail29Sm90TmaWarpSpecializedAdapterINS1D_15DefaultEpilogueISI_SJ_SJ_NS1C_6thread17LinearCombinationISI_Li1EffLNS1H_9ScaleType4KindE0ELNS_15FloatRoundStyleE2ESI_EENS1_15EpilogueDefaultEEEEEvvEEEEvNT_6ParamsE --------------------------
	.section	.text._ZN7cutlass13device_kernelINS_4gemm6kernel13GemmUniversalIN4cute5tupleIJiiiiEEENS1_10collective13CollectiveMmaINS1_34MainloopSm90TmaGmmaWarpSpecializedILi3ENS5_IJNS4_1CILi1EEESB_SB_EEENS1_32KernelTmaWarpSpecializedPingpongEEENS5_IJNSA_ILi64EEESF_NSA_ILi32EEEEEENS_10tfloat32_tENS5_IJlSB_lEEESI_SJ_NS4_8TiledMMAINS4_8MMA_AtomIJNS4_4SM904GMMA29MMA_64x64x8_F32TF32TF32_SS_TNILNSN_7ScaleInE1ELSP_1EEEEEENS4_6LayoutISC_NS5_IJNSA_ILi0EEEST_ST_EEEEENS5_IJNS4_10UnderscoreESW_SW_EEEEENS4_13SM90_TMA_LOADENS4_14ComposedLayoutINS4_7SwizzleILi3ELi4ELi3EEENS4_18smem_ptr_flag_bitsILi32EEENSS_INS5_IJNSA_ILi8EEESG_EEENS5_IJSG_SB_EEEEEEEvNS4_8identityESZ_S19_vS1A_EENS_8epilogue10collective6detail29Sm90TmaWarpSpecializedAdapterINS1D_15DefaultEpilogueISI_SJ_SJ_NS1C_6thread17LinearCombinationISI_Li1EffLNS1H_9ScaleType4KindE0ELNS_15FloatRoundStyleE2ESI_EENS1_15EpilogueDefaultEEEEEvvEEEEvNT_6ParamsE,"ax",@progbits
	.align	128
.text._ZN7cutlass13device_kernelINS_4gemm6kernel13GemmUniversalIN4cute5tupleIJiiiiEEENS1_10collective13CollectiveMmaINS1_34MainloopSm90TmaGmmaWarpSpecializedILi3ENS5_IJNS4_1CILi1EEESB_SB_EEENS1_32KernelTmaWarpSpecializedPingpongEEENS5_IJNSA_ILi64EEESF_NSA_ILi32EEEEEENS_10tfloat32_tENS5_IJlSB_lEEESI_SJ_NS4_8TiledMMAINS4_8MMA_AtomIJNS4_4SM904GMMA29MMA_64x64x8_F32TF32TF32_SS_TNILNSN_7ScaleInE1ELSP_1EEEEEENS4_6LayoutISC_NS5_IJNSA_ILi0EEEST_ST_EEEEENS5_IJNS4_10UnderscoreESW_SW_EEEEENS4_13SM90_TMA_LOADENS4_14ComposedLayoutINS4_7SwizzleILi3ELi4ELi3EEENS4_18smem_ptr_flag_bitsILi32EEENSS_INS5_IJNSA_ILi8EEESG_EEENS5_IJSG_SB_EEEEEEEvNS4_8identityESZ_S19_vS1A_EENS_8epilogue10collective6detail29Sm90TmaWarpSpecializedAdapterINS1D_15DefaultEpilogueISI_SJ_SJ_NS1C_6thread17LinearCombinationISI_Li1EffLNS1H_9ScaleType4KindE0ELNS_15FloatRoundStyleE2ESI_EENS1_15EpilogueDefaultEEEEEvvEEEEvNT_6ParamsE:
        .type           _ZN7cutlass13device_kernelINS_4gemm6kernel13GemmUniversalIN4cute5tupleIJiiiiEEENS1_10collective13CollectiveMmaINS1_34MainloopSm90TmaGmmaWarpSpecializedILi3ENS5_IJNS4_1CILi1EEESB_SB_EEENS1_32KernelTmaWarpSpecializedPingpongEEENS5_IJNSA_ILi64EEESF_NSA_ILi32EEEEEENS_10tfloat32_tENS5_IJlSB_lEEESI_SJ_NS4_8TiledMMAINS4_8MMA_AtomIJNS4_4SM904GMMA29MMA_64x64x8_F32TF32TF32_SS_TNILNSN_7ScaleInE1ELSP_1EEEEEENS4_6LayoutISC_NS5_IJNSA_ILi0EEEST_ST_EEEEENS5_IJNS4_10UnderscoreESW_SW_EEEEENS4_13SM90_TMA_LOADENS4_14ComposedLayoutINS4_7SwizzleILi3ELi4ELi3EEENS4_18smem_ptr_flag_bitsILi32EEENSS_INS5_IJNSA_ILi8EEESG_EEENS5_IJSG_SB_EEEEEEEvNS4_8identityESZ_S19_vS1A_EENS_8epilogue10collective6detail29Sm90TmaWarpSpecializedAdapterINS1D_15DefaultEpilogueISI_SJ_SJ_NS1C_6thread17LinearCombinationISI_Li1EffLNS1H_9ScaleType4KindE0ELNS_15FloatRoundStyleE2ESI_EENS1_15EpilogueDefaultEEEEEvvEEEEvNT_6ParamsE,@function
        .size           _ZN7cutlass13device_kernelINS_4gemm6kernel13GemmUniversalIN4cute5tupleIJiiiiEEENS1_10collective13CollectiveMmaINS1_34MainloopSm90TmaGmmaWarpSpecializedILi3ENS5_IJNS4_1CILi1EEESB_SB_EEENS1_32KernelTmaWarpSpecializedPingpongEEENS5_IJNSA_ILi64EEESF_NSA_ILi32EEEEEENS_10tfloat32_tENS5_IJlSB_lEEESI_SJ_NS4_8TiledMMAINS4_8MMA_AtomIJNS4_4SM904GMMA29MMA_64x64x8_F32TF32TF32_SS_TNILNSN_7ScaleInE1ELSP_1EEEEEENS4_6LayoutISC_NS5_IJNSA_ILi0EEEST_ST_EEEEENS5_IJNS4_10UnderscoreESW_SW_EEEEENS4_13SM90_TMA_LOADENS4_14ComposedLayoutINS4_7SwizzleILi3ELi4ELi3EEENS4_18smem_ptr_flag_bitsILi32EEENSS_INS5_IJNSA_ILi8EEESG_EEENS5_IJSG_SB_EEEEEEEvNS4_8identityESZ_S19_vS1A_EENS_8epilogue10collective6detail29Sm90TmaWarpSpecializedAdapterINS1D_15DefaultEpilogueISI_SJ_SJ_NS1C_6thread17LinearCombinationISI_Li1EffLNS1H_9ScaleType4KindE0ELNS_15FloatRoundStyleE2ESI_EENS1_15EpilogueDefaultEEEEEvvEEEEvNT_6ParamsE,(.L_x_131 - _ZN7cutlass13device_kernelINS_4gemm6kernel13GemmUniversalIN4cute5tupleIJiiiiEEENS1_10collective13CollectiveMmaINS1_34MainloopSm90TmaGmmaWarpSpecializedILi3ENS5_IJNS4_1CILi1EEESB_SB_EEENS1_32KernelTmaWarpSpecializedPingpongEEENS5_IJNSA_ILi64EEESF_NSA_ILi32EEEEEENS_10tfloat32_tENS5_IJlSB_lEEESI_SJ_NS4_8TiledMMAINS4_8MMA_AtomIJNS4_4SM904GMMA29MMA_64x64x8_F32TF32TF32_SS_TNILNSN_7ScaleInE1ELSP_1EEEEEENS4_6LayoutISC_NS5_IJNSA_ILi0EEEST_ST_EEEEENS5_IJNS4_10UnderscoreESW_SW_EEEEENS4_13SM90_TMA_LOADENS4_14ComposedLayoutINS4_7SwizzleILi3ELi4ELi3EEENS4_18smem_ptr_flag_bitsILi32EEENSS_INS5_IJNSA_ILi8EEESG_EEENS5_IJSG_SB_EEEEEEEvNS4_8identityESZ_S19_vS1A_EENS_8epilogue10collective6detail29Sm90TmaWarpSpecializedAdapterINS1D_15DefaultEpilogueISI_SJ_SJ_NS1C_6thread17LinearCombinationISI_Li1EffLNS1H_9ScaleType4KindE0ELNS_15FloatRoundStyleE2ESI_EENS1_15EpilogueDefaultEEEEEvvEEEEvNT_6ParamsE)
        .other          _ZN7cutlass13device_kernelINS_4gemm6kernel13GemmUniversalIN4cute5tupleIJiiiiEEENS1_10collective13CollectiveMmaINS1_34MainloopSm90TmaGmmaWarpSpecializedILi3ENS5_IJNS4_1CILi1EEESB_SB_EEENS1_32KernelTmaWarpSpecializedPingpongEEENS5_IJNSA_ILi64EEESF_NSA_ILi32EEEEEENS_10tfloat32_tENS5_IJlSB_lEEESI_SJ_NS4_8TiledMMAINS4_8MMA_AtomIJNS4_4SM904GMMA29MMA_64x64x8_F32TF32TF32_SS_TNILNSN_7ScaleInE1ELSP_1EEEEEENS4_6LayoutISC_NS5_IJNSA_ILi0EEEST_ST_EEEEENS5_IJNS4_10UnderscoreESW_SW_EEEEENS4_13SM90_TMA_LOADENS4_14ComposedLayoutINS4_7SwizzleILi3ELi4ELi3EEENS4_18smem_ptr_flag_bitsILi32EEENSS_INS5_IJNSA_ILi8EEESG_EEENS5_IJSG_SB_EEEEEEEvNS4_8identityESZ_S19_vS1A_EENS_8epilogue10collective6detail29Sm90TmaWarpSpecializedAdapterINS1D_15DefaultEpilogueISI_SJ_SJ_NS1C_6thread17LinearCombinationISI_Li1EffLNS1H_9ScaleType4KindE0ELNS_15FloatRoundStyleE2ESI_EENS1_15EpilogueDefaultEEEEEvvEEEEvNT_6ParamsE,@"STO_CUDA_ENTRY STV_DEFAULT"
_ZN7cutlass13device_kernelINS_4gemm6kernel13GemmUniversalIN4cute5tupleIJiiiiEEENS1_10collective13CollectiveMmaINS1_34MainloopSm90TmaGmmaWarpSpecializedILi3ENS5_IJNS4_1CILi1EEESB_SB_EEENS1_32KernelTmaWarpSpecializedPingpongEEENS5_IJNSA_ILi64EEESF_NSA_ILi32EEEEEENS_10tfloat32_tENS5_IJlSB_lEEESI_SJ_NS4_8TiledMMAINS4_8MMA_AtomIJNS4_4SM904GMMA29MMA_64x64x8_F32TF32TF32_SS_TNILNSN_7ScaleInE1ELSP_1EEEEEENS4_6LayoutISC_NS5_IJNSA_ILi0EEEST_ST_EEEEENS5_IJNS4_10UnderscoreESW_SW_EEEEENS4_13SM90_TMA_LOADENS4_14ComposedLayoutINS4_7SwizzleILi3ELi4ELi3EEENS4_18smem_ptr_flag_bitsILi32EEENSS_INS5_IJNSA_ILi8EEESG_EEENS5_IJSG_SB_EEEEEEEvNS4_8identityESZ_S19_vS1A_EENS_8epilogue10collective6detail29Sm90TmaWarpSpecializedAdapterINS1D_15DefaultEpilogueISI_SJ_SJ_NS1C_6thread17LinearCombinationISI_Li1EffLNS1H_9ScaleType4KindE0ELNS_15FloatRoundStyleE2ESI_EENS1_15EpilogueDefaultEEEEEvvEEEEvNT_6ParamsE:
[----:B------:R-:W0:Y:S02]  /*0000*/  LDC R1, c[0x0][0x28] ;  /* 0x00000a00ff017b82 */ /* 0x000e240000000800 */
[----:B0-----:R-:W-:Y:S01]  /*0010*/  VIADD R1, R1, 0xfffffff8 ;  /* 0xfffffff801017836 */ /* 0x001fe20000000000 */
[----:B------:R-:W0:Y:S01]  /*0020*/  S2R R4, SR_TID.X ;  /* 0x0000000000047919 */ /* 0x000e220000002100 */
[----:B------:R-:W-:Y:S01]  /*0030*/  ELECT P0, URZ, PT ;  /* 0x00000000003f782f */ /* 0x000fe20003800000 */
[----:B------:R-:W-:Y:S01]  /*0040*/  BSSY B0, `(.L_x_0) ;  /* 0x000000f000007945 */ /* 0x000fe20003800000 */
[--C-:B0-----:R-:W-:Y:S02]  /*0050*/  SHF.R.U32.HI R0, RZ, 0x5, R4.reuse ;  /* 0x00000005ff007819 */ /* 0x101fe40000011604 */
[----:B------:R-:W-:-:S03]  /*0060*/  SHF.R.U32.HI R5, RZ, 0x7, R4 ;  /* 0x00000007ff057819 */ /* 0x000fc60000011604 */
[----:B------:R-:W0:Y:S04]  /*0070*/  SHFL.IDX PT, R2, R0, RZ, 0x1f ;  /* 0x00001fff00027589 */ /* 0x000e2800000e0000 */
[----:B------:R1:W2:Y:S01]  /*0080*/  SHFL.IDX PT, R8, R5, RZ, 0x1f ;  /* 0x00001fff05087589 */ /* 0x0002a200000e0000 */
[----:B0-----:R-:W-:-:S13]  /*0090*/  ISETP.NE.OR P0, PT, R2, RZ, !P0 ;  /* 0x000000ff0200720c */ /* 0x001fda0004705670 */
[----:B-12---:R-:W-:Y:S05]  /*00a0*/  @P0 BRA `(.L_x_1) ;  /* 0x0000000000200947 */ /* 0x006fea0003800000 */
[----:B------:R-:W-:Y:S02]  /*00b0*/  ULDC.64 UR4, c[0x0][0x198] ;  /* 0x0000660000047ab9 */ /* 0x000fe40000000a00 */
[----:B------:R-:W-:Y:S02]  /*00c0*/  UIADD3 UR6, UP0, UR4, 0xf0, URZ ;  /* 0x000000f004067890 */ /* 0x000fe4000ff1e03f */
[----:B------:R-:W-:Y:S02]  /*00d0*/  UIADD3 UR4, UP1, UR4, 0x1f0, URZ ;  /* 0x000001f004047890 */ /* 0x000fe4000ff3e03f */
[----:B------:R-:W-:Y:S02]  /*00e0*/  UIADD3.X UR7, URZ, UR5, URZ, UP0, !UPT ;  /* 0x000000053f077290 */ /* 0x000fe400087fe43f */
[----:B------:R-:W-:-:S07]  /*00f0*/  UIADD3.X UR5, URZ, UR5, URZ, UP1, !UPT ;  /* 0x000000053f057290 */ /* 0x000fce0008ffe43f */
[----:B------:R0:W-:Y:S02]  /*0100*/  UTMACCTL.PF [UR6] ;  /* 0x00000000060079b9 */ /* 0x0001e40008040000 */
[----:B------:R0:W-:Y:S02]  /*0110*/  UTMACCTL.PF [UR4] ;  /* 0x00000000040079b9 */ /* 0x0001e40008040000 */
[----:B0-----:R-:W-:Y:S01]  /*0120*/  NOP ;  /* 0x0000000000007918 */ /* 0x001fe20000000000 */
.L_x_1:
[----:B------:R-:W-:Y:S05]  /*0130*/  BSYNC B0 ;  /* 0x0000000000007941 */ /* 0x000fea0003800000 */
.L_x_0:
[----:B------:R-:W0:Y:S02]  /*0140*/  SHFL.IDX PT, R3, R0, RZ, 0x1f ;  /* 0x00001fff00037589 */ /* 0x000e2400000e0000 */
[----:B0-----:R-:W-:-:S13]  /*0150*/  ISETP.NE.AND P0, PT, R3, RZ, PT ;  /* 0x000000ff0300720c */ /* 0x001fda0003f05270 */
[----:B------:R-:W-:Y:S05]  /*0160*/  @P0 BRA `(.L_x_2) ;  /* 0x0000000000500947 */ /* 0x000fea0003800000 */
[----:B------:R-:W0:Y:S01]  /*0170*/  S2UR UR8, SR_CgaCtaId ;  /* 0x00000000000879c3 */ /* 0x000e220000008800 */
[----:B------:R-:W-:Y:S01]  /*0180*/  UMOV UR4, 0x400 ;  /* 0x0000040000047882 */ /* 0x000fe20000000000 */
[----:B------:R-:W-:Y:S01]  /*0190*/  UMOV UR5, 0x1 ;  /* 0x0000000100057882 */ /* 0x000fe20000000000 */
[----:B------:R-:W-:Y:S01]  /*01a0*/  UMOV UR6, 0x80 ;  /* 0x0000008000067882 */ /* 0x000fe20000000000 */
[----:B------:R-:W-:Y:S01]  /*01b0*/  ELECT P0, URZ, PT ;  /* 0x00000000003f782f */ /* 0x000fe20003800000 */
[----:B------:R-:W-:-:S04]  /*01c0*/  UIADD3 UR6, -UR6, 0x100000, URZ ;  /* 0x0010000006067890 */ /* 0x000fc8000fffe13f */
[----:B------:R-:W-:Y:S02]  /*01d0*/  USHF.L.U32 UR7, UR6, 0xb, URZ ;  /* 0x0000000b06077899 */ /* 0x000fe4000800063f */
[----:B------:R-:W-:Y:S02]  /*01e0*/  USHF.L.U32 UR6, UR6, 0x1, URZ ;  /* 0x0000000106067899 */ /* 0x000fe4000800063f */
[----:B0-----:R-:W-:Y:S02]  /*01f0*/  ULEA UR8, UR8, UR4, 0x18 ;  /* 0x0000000408087291 */ /* 0x001fe4000f8ec03f */
[----:B------:R-:W-:-:S04]  /*0200*/  UIADD3 UR4, -UR5, 0x100000, URZ ;  /* 0x0010000005047890 */ /* 0x000fc8000fffe13f */
[----:B------:R-:W-:Y:S02]  /*0210*/  USHF.L.U32 UR5, UR4, 0xb, URZ ;  /* 0x0000000b04057899 */ /* 0x000fe4000800063f */
[----:B------:R-:W-:Y:S01]  /*0220*/  USHF.L.U32 UR4, UR4, 0x1, URZ ;  /* 0x0000000104047899 */ /* 0x000fe2000800063f */
[----:B------:R-:W0:Y:S11]  /*0230*/  FENCE.VIEW.ASYNC.S ;  /* 0x00000000000073c6 */ /* 0x000e360000000000 */
[----:B0-----:R0:W1:Y:S01]  /*0240*/  SYNCS.EXCH.64 URZ, [UR8], UR4 ;  /* 0x00000004083f75b2 */ /* 0x0010620008000100 */
[----:B------:R0:W2:Y:S01]  /*0250*/  SYNCS.EXCH.64 URZ, [UR8+0x18], UR6 ;  /* 0x00001806083f75b2 */ /* 0x0000a20008000100 */
[----:B------:R0:W3:Y:S01]  /*0260*/  SYNCS.EXCH.64 URZ, [UR8+0x8], UR4 ;  /* 0x00000804083f75b2 */ /* 0x0000e20008000100 */
[----:B------:R0:W4:Y:S01]  /*0270*/  SYNCS.EXCH.64 URZ, [UR8+0x20], UR6 ;  /* 0x00002006083f75b2 */ /* 0x0001220008000100 */
[----:B------:R0:W0:Y:S01]  /*0280*/  SYNCS.EXCH.64 URZ, [UR8+0x10], UR4 ;  /* 0x00001004083f75b2 */ /* 0x0000220008000100 */
[----:B------:R0:W0:Y:S01]  /*0290*/  SYNCS.EXCH.64 URZ, [UR8+0x28], UR6 ;  /* 0x00002806083f75b2 */ /* 0x0000220008000100 */
[----:B------:R-:W-:Y:S01]  /*02a0*/  NOP ;  /* 0x0000000000007918 */ /* 0x000fe20000000000 */
.L_x_2:
[----:B------:R-:W5:Y:S01]  /*02b0*/  SHFL.IDX PT, R6, R0, RZ, 0x1f ;  /* 0x00001fff00067589 */ /* 0x000f6200000e0000 */
[----:B------:R-:W-:Y:S01]  /*02c0*/  ELECT P0, URZ, PT ;  /* 0x00000000003f782f */ /* 0x000fe20003800000 */
[----:B------:R-:W-:Y:S01]  /*02d0*/  NOP ;  /* 0x0000000000007918 */ /* 0x000fe20000000000 */
[----:B------:R-:W-:Y:S01]  /*02e0*/  ELECT P1, URZ, PT ;  /* 0x00000000003f782f */ /* 0x000fe20003820000 */
[----:B------:R-:W1:Y:S01]  /*02f0*/  SHFL.IDX PT, R3, R0, RZ, 0x1f ;  /* 0x00001fff00037589 */ /* 0x000e6200000e0000 */
[----:B0-----:R-:W-:Y:S01]  /*0300*/  UMOV UR4, 0x20 ;  /* 0x0000002000047882 */ /* 0x001fe20000000000 */
[----:B------:R-:W-:Y:S01]  /*0310*/  UMOV UR11, 0x80 ;  /* 0x00000080000b7882 */ /* 0x000fe20000000000 */
[----:B------:R-:W-:Y:S01]  /*0320*/  NOP ;  /* 0x0000000000007918 */ /* 0x000fe20000000000 */
[C---:B------:R-:W-:Y:S01]  /*0330*/  VIADD R33, R8.reuse, 0xffffffff ;  /* 0xffffffff08217836 */ /* 0x040fe20000000000 */
[----:B------:R-:W0:Y:S01]  /*0340*/  SHFL.IDX PT, R5, R5, RZ, 0x1f ;  /* 0x00001fff05057589 */ /* 0x000e2200000e0000 */
[----:B------:R-:W-:Y:S01]  /*0350*/  ULDC.64 UR36, c[0x0][0x208] ;  /* 0x0000820000247ab9 */ /* 0x000fe20000000a00 */
[----:B------:R-:W-:-:S02]  /*0360*/  ISETP.NE.AND P2, PT, R8, RZ, PT ;  /* 0x000000ff0800720c */ /* 0x000fc40003f45270 */
[----:B------:R-:W-:Y:S02]  /*0370*/  ISETP.GE.U32.AND P3, PT, R33, 0x2, PT ;  /* 0x000000022100780c */ /* 0x000fe40003f66070 */
[----:B-----5:R-:W-:Y:S02]  /*0380*/  ISETP.NE.OR P0, PT, R6, RZ, !P0 ;  /* 0x000000ff0600720c */ /* 0x020fe40004705670 */
[----:B-1----:R-:W-:Y:S02]  /*0390*/  ISETP.NE.OR P1, PT, R3, RZ, !P1 ;  /* 0x000000ff0300720c */ /* 0x002fe40004f25670 */
[----:B------:R-:W-:-:S04]  /*03a0*/  SHF.R.S32.HI R3, RZ, 0x1f, R2 ;  /* 0x0000001fff037819 */ /* 0x000fc80000011402 */
[----:B------:R-:W-:-:S05]  /*03b0*/  LEA.HI R3, R3, R2, RZ, 0x2 ;  /* 0x0000000203037211 */ /* 0x000fca00078f10ff */
[----:B------:R-:W-:Y:S01]  /*03c0*/  VOTEU.ALL UP0, P0 ;  /* 0x00000000003f7886 */ /* 0x000fe20000000000 */
[----:B------:R-:W-:Y:S01]  /*03d0*/  LOP3.LUT R3, R3, 0xfffffffc, RZ, 0xc0, !PT ;  /* 0xfffffffc03037812 */ /* 0x000fe200078ec0ff */
[----:B------:R-:W-:-:S03]  /*03e0*/  VOTEU.ALL UP1, P1 ;  /* 0x00000000003f7886 */ /* 0x000fc60000820000 */
[----:B------:R-:W1:Y:S01]  /*03f0*/  @!UP0 S2UR UR7, SR_CgaCtaId ;  /* 0x00000000000789c3 */ /* 0x000e620000008800 */
[----:B------:R-:W-:Y:S01]  /*0400*/  @!UP0 UMOV UR6, 0x400 ;  /* 0x0000040000068882 */ /* 0x000fe20000000000 */
[----:B------:R-:W-:-:S04]  /*0410*/  @!UP0 UIADD3 UR4, -UR4, 0x100000, URZ ;  /* 0x0010000004048890 */ /* 0x000fc8000fffe13f */
[----:B------:R-:W-:Y:S02]  /*0420*/  @!UP0 USHF.L.U32 UR5, UR4, 0xb, URZ ;  /* 0x0000000b04058899 */ /* 0x000fe4000800063f */
[----:B------:R-:W-:Y:S01]  /*0430*/  @!UP0 USHF.L.U32 UR4, UR4, 0x1, URZ ;  /* 0x0000000104048899 */ /* 0x000fe2000800063f */
[----:B------:R-:W-:Y:S01]  /*0440*/  IMAD.IADD R0, R2, 0x1, -R3 ;  /* 0x0000000102007824 */ /* 0x000fe200078e0a03 */
[----:B------:R-:W-:Y:S01]  /*0450*/  @!UP1 UMOV UR9, 0x400 ;  /* 0x0000040000099882 */ /* 0x000fe20000000000 */
[----:B------:R-:W-:Y:S01]  /*0460*/  VOTEU.ALL UP2, P1 ;  /* 0x00000000003f7886 */ /* 0x000fe20000840000 */
[----:B------:R-:W-:Y:S01]  /*0470*/  VOTEU.ALL UP3, P1 ;  /* 0x00000000003f7886 */ /* 0x000fe20000860000 */
[----:B------:R-:W-:Y:S01]  /*0480*/  VOTEU.ALL UP4, P1 ;  /* 0x00000000003f7886 */ /* 0x000fe20000880000 */
[----:B------:R-:W5:Y:S01]  /*0490*/  @!UP1 S2UR UR10, SR_CgaCtaId ;  /* 0x00000000000a99c3 */ /* 0x000f620000008800 */
[----:B------:R-:W-:Y:S01]  /*04a0*/  VOTEU.ALL UP5, P1 ;  /* 0x00000000003f7886 */ /* 0x000fe200008a0000 */
[----:B------:R-:W-:-:S04]  /*04b0*/  SHF.R.S32.HI R3, RZ, 0x1f, R4 ;  /* 0x0000001fff037819 */ /* 0x000fc80000011404 */
[----:B------:R-:W-:-:S04]  /*04c0*/  LEA.HI R3, R3, R4, RZ, 0x7 ;  /* 0x0000000403037211 */ /* 0x000fc800078f38ff */
[----:B------:R-:W-:-:S05]  /*04d0*/  LOP3.LUT R3, R3, 0xffffff80, RZ, 0xc0, !PT ;  /* 0xffffff8003037812 */ /* 0x000fca00078ec0ff */
[----:B------:R-:W-:Y:S01]  /*04e0*/  IMAD.IADD R3, R4, 0x1, -R3 ;  /* 0x0000000104037824 */ /* 0x000fe200078e0a03 */
[----:B-1----:R-:W-:Y:S02]  /*04f0*/  @!UP0 ULEA UR8, UR7, UR6, 0x18 ;  /* 0x0000000607088291 */ /* 0x002fe4000f8ec03f */
[----:B------:R-:W-:-:S04]  /*0500*/  @!UP1 UIADD3 UR6, -UR11, 0x100000, URZ ;  /* 0x001000000b069890 */ /* 0x000fc8000fffe13f */
[----:B------:R-:W-:Y:S02]  /*0510*/  @!UP1 USHF.L.U32 UR7, UR6, 0xb, URZ ;  /* 0x0000000b06079899 */ /* 0x000fe4000800063f */
[----:B------:R-:W-:Y:S01]  /*0520*/  @!UP1 USHF.L.U32 UR6, UR6, 0x1, URZ ;  /* 0x0000000106069899 */ /* 0x000fe2000800063f */
[----:B------:R-:W-:Y:S01]  /*0530*/  VOTEU.ALL UP0, P0 ;  /* 0x00000000003f7886 */ /* 0x000fe20000000000 */
[----:B-----5:R-:W-:Y:S01]  /*0540*/  @!UP1 ULEA UR9, UR10, UR9, 0x18 ;  /* 0x000000090a099291 */ /* 0x020fe2000f8ec03f */
[----:B------:R-:W-:Y:S02]  /*0550*/  VOTEU.ALL UP1, P0 ;  /* 0x00000000003f7886 */ /* 0x000fe40000020000 */
[----:B------:R-:W-:Y:S01]  /*0560*/  ULDC.64 UR10, c[0x0][0x598] ;  /* 0x00016600000a7ab9 */ /* 0x000fe20000000a00 */
[----:B------:R-:W-:Y:S01]  /*0570*/  ISETP.NE.AND P0, PT, R0, 0x3, PT ;  /* 0x000000030000780c */ /* 0x000fe20003f05270 */
[----:B------:R-:W1:Y:S02]  /*0580*/  FENCE.VIEW.ASYNC.S ;  /* 0x00000000000073c6 */ /* 0x000e640000000000 */
[----:B-1----:R1:W2:Y:S01]  /*0590*/  @!UP0 SYNCS.EXCH.64 URZ, [UR8+0x60], UR4 ;  /* 0x00006004083f85b2 */ /* 0x0022a20008000100 */
[----:B------:R-:W-:-:S02]  /*05a0*/  ISETP.NE.U32.AND P1, PT, RZ, UR10, PT ;  /* 0x0000000aff007c0c */ /* 0x000fc4000bf25070 */
[----:B------:R-:W-:Y:S02]  /*05b0*/  ISETP.EQ.OR P0, PT, R0, RZ, !P0 ;  /* 0x000000ff0000720c */ /* 0x000fe40004702670 */
[----:B------:R-:W-:Y:S02]  /*05c0*/  ISETP.NE.AND.EX P1, PT, RZ, UR11, PT, P1 ;  /* 0x0000000bff007c0c */ /* 0x000fe4000bf25310 */
[----:B------:R-:W-:-:S04]  /*05d0*/  ISETP.EQ.AND P0, PT, R8, RZ, P0 ;  /* 0x000000ff0800720c */ /* 0x000fc80000702270 */
[----:B------:R-:W-:-:S04]  /*05e0*/  SEL R16, RZ, 0x1, !P0 ;  /* 0x00000001ff107807 */ /* 0x000fc80004000000 */
[----:B------:R-:W-:Y:S01]  /*05f0*/  SEL R16, R16, 0x2, P3 ;  /* 0x0000000210107807 */ /* 0x000fe20001800000 */
[----:B------:R1:W2:Y:S01]  /*0600*/  @!UP1 SYNCS.EXCH.64 URZ, [UR8+0x68], UR4 ;  /* 0x00006804083f95b2 */ /* 0x0002a20008000100 */
[----:B------:R-:W-:Y:S01]  /*0610*/  NOP ;  /* 0x0000000000007918 */ /* 0x000fe20000000000 */
[----:B------:R1:W2:Y:S01]  /*0620*/  @!UP2 SYNCS.EXCH.64 URZ, [UR9+0x40], UR6 ;  /* 0x00004006093fa5b2 */ /* 0x0002a20008000100 */
[----:B------:R1:W2:Y:S01]  /*0630*/  @!UP3 SYNCS.EXCH.64 URZ, [UR9+0x48], UR6 ;  /* 0x00004806093fb5b2 */ /* 0x0002a20008000100 */
[----:B------:R1:W2:Y:S01]  /*0640*/  @!UP4 SYNCS.EXCH.64 URZ, [UR9+0x50], UR6 ;  /* 0x00005006093fc5b2 */ /* 0x0002a20008000100 */
[----:B------:R1:W2:Y:S01]  /*0650*/  @!UP5 SYNCS.EXCH.64 URZ, [UR9+0x58], UR6 ;  /* 0x00005806093fd5b2 */ /* 0x0002a20008000100 */
[----:B------:R-:W-:Y:S01]  /*0660*/  NOP ;  /* 0x0000000000007918 */ /* 0x000fe20000000000 */
[----:B--234-:R-:W-:Y:S06]  /*0670*/  BAR.SYNC.DEFER_BLOCKING 0x0 ;  /* 0x0000000000007b1d */ /* 0x01cfec0000010000 */
[----:B01----:R-:W-:Y:S05]  /*0680*/  @!P1 BRA `(.L_x_3) ;  /* 0x00000000001c9947 */ /* 0x003fea0003800000 */
[----:B------:R-:W0:Y:S02]  /*0690*/  LDC.64 R6, c[0x0][0x598] ;  /* 0x00016600ff067b82 */ /* 0x000e240000000a00 */
[----:B0-----:R-:W2:Y:S02]  /*06a0*/  LDG.E.64 R6, desc[UR36][R6.64] ;  /* 0x0000002406067981 */ /* 0x001ea4000c1e1b00 */
[----:B--2---:R-:W-:-:S04]  /*06b0*/  ISETP.NE.U32.AND P0, PT, R6, RZ, PT ;  /* 0x000000ff0600720c */ /* 0x004fc80003f05070 */
[----:B------:R-:W-:-:S13]  /*06c0*/  ISETP.NE.AND.EX P0, PT, R7, RZ, PT, P0 ;  /* 0x000000ff0700720c */ /* 0x000fda0003f05300 */
[----:B------:R-:W-:Y:S05]  /*06d0*/  @!P0 BRA `(.L_x_3) ;  /* 0x0000000000088947 */ /* 0x000fea0003800000 */
[----:B------:R1:W5:Y:S01]  /*06e0*/  LD.E R56, desc[UR36][R6.64] ;  /* 0x0000002406387980 */ /* 0x000362000c101900 */
[----:B------:R-:W-:Y:S05]  /*06f0*/  BRA `(.L_x_4) ;  /* 0x0000000000247947 */ /* 0x000fea0003800000 */
.L_x_3:
[----:B------:R-:W-:Y:S02]  /*0700*/  ULDC.64 UR4, c[0x0][0x588] ;  /* 0x0001620000047ab9 */ /* 0x000fe40000000a00 */
[----:B------:R-:W-:-:S04]  /*0710*/  ISETP.NE.U32.AND P0, PT, RZ, UR4, PT ;  /* 0x00000004ff007c0c */ /* 0x000fc8000bf05070 */
[----:B------:R-:W-:-:S13]  /*0720*/  ISETP.NE.AND.EX P0, PT, RZ, UR5, PT, P0 ;  /* 0x00000005ff007c0c */ /* 0x000fda000bf05300 */
[----:B------:R-:W-:Y:S05]  /*0730*/  @!P0 BRA `(.L_x_5) ;  /* 0x00000000000c8947 */ /* 0x000fea0003800000 */
[----:B------:R-:W0:Y:S02]  /*0740*/  LDC.64 R56, c[0x0][0x588] ;  /* 0x00016200ff387b82 */ /* 0x000e240000000a00 */
[----:B0-----:R0:W5:Y:S01]  /*0750*/  LDG.E R56, desc[UR36][R56.64] ;  /* 0x0000002438387981 */ /* 0x001162000c1e1900 */
[----:B------:R-:W-:Y:S05]  /*0760*/  BRA `(.L_x_4) ;  /* 0x0000000000087947 */ /* 0x000fea0003800000 */
.L_x_5:
[----:B------:R-:W-:Y:S02]  /*0770*/  ULDC UR4, c[0x0][0x580] ;  /* 0x0001600000047ab9 */ /* 0x000fe40000000800 */
[----:B------:R-:W-:-:S07]  /*0780*/  IMAD.U32 R56, RZ, RZ, UR4 ;  /* 0x00000004ff387e24 */ /* 0x000fce000f8e00ff */
.L_x_4:
[----:B------:R-:W-:Y:S02]  /*0790*/  ULDC.64 UR4, c[0x0][0x5a0] ;  /* 0x0001680000047ab9 */ /* 0x000fe40000000a00 */
[----:B------:R-:W-:-:S04]  /*07a0*/  ISETP.NE.U32.AND P0, PT, RZ, UR4, PT ;  /* 0x00000004ff007c0c */ /* 0x000fc8000bf05070 */
[----:B------:R-:W-:-:S13]  /*07b0*/  ISETP.NE.AND.EX P0, PT, RZ, UR5, PT, P0 ;  /* 0x00000005ff007c0c */ /* 0x000fda000bf05300 */
[----:B------:R-:W-:Y:S05]  /*07c0*/  @!P0 BRA `(.L_x_6) ;  /* 0x00000000001c8947 */ /* 0x000fea0003800000 */
[----:B-1----:R-:W1:Y:S02]  /*07d0*/  LDC.64 R6, c[0x0][0x5a0] ;  /* 0x00016800ff067b82 */ /* 0x002e640000000a00 */
[----:B-1----:R-:W2:Y:S02]  /*07e0*/  LDG.E.64 R6, desc[UR36][R6.64] ;  /* 0x0000002406067981 */ /* 0x002ea4000c1e1b00 */
[----:B--2---:R-:W-:-:S04]  /*07f0*/  ISETP.NE.U32.AND P0, PT, R6, RZ, PT ;  /* 0x000000ff0600720c */ /* 0x004fc80003f05070 */
[----:B------:R-:W-:-:S13]  /*0800*/  ISETP.NE.AND.EX P0, PT, R7, RZ, PT, P0 ;  /* 0x000000ff0700720c */ /* 0x000fda0003f05300 */
[----:B------:R-:W-:Y:S05]  /*0810*/  @!P0 BRA `(.L_x_6) ;  /* 0x0000000000088947 */ /* 0x000fea0003800000 */
[----:B0-----:R2:W5:Y:S01]  /*0820*/  LD.E R57, desc[UR36][R6.64] ;  /* 0x0000002406397980 */ /* 0x001562000c101900 */
[----:B------:R-:W-:Y:S05]  /*0830*/  BRA `(.L_x_7) ;  /* 0x0000000000247947 */ /* 0x000fea0003800000 */
.L_x_6:
[----:B------:R-:W-:Y:S02]  /*0840*/  ULDC.64 UR4, c[0x0][0x590] ;  /* 0x0001640000047ab9 */ /* 0x000fe40000000a00 */
[----:B------:R-:W-:-:S04]  /*0850*/  ISETP.NE.U32.AND P0, PT, RZ, UR4, PT ;  /* 0x00000004ff007c0c */ /* 0x000fc8000bf05070 */
[----:B------:R-:W-:-:S13]  /*0860*/  ISETP.NE.AND.EX P0, PT, RZ, UR5, PT, P0 ;  /* 0x00000005ff007c0c */ /* 0x000fda000bf05300 */
[----:B------:R-:W-:Y:S05]  /*0870*/  @!P0 BRA `(.L_x_8) ;  /* 0x00000000000c8947 */ /* 0x000fea0003800000 */
[----:B-1----:R-:W0:Y:S02]  /*0880*/  LDC.64 R6, c[0x0][0x590] ;  /* 0x00016400ff067b82 */ /* 0x002e240000000a00 */
[----:B0-----:R0:W5:Y:S01]  /*0890*/  LDG.E R57, desc[UR36][R6.64] ;  /* 0x0000002406397981 */ /* 0x001162000c1e1900 */
[----:B------:R-:W-:Y:S05]  /*08a0*/  BRA `(.L_x_7) ;  /* 0x0000000000087947 */ /* 0x000fea0003800000 */
.L_x_8:
[----:B------:R-:W-:Y:S02]  /*08b0*/  ULDC UR4, c[0x0][0x584] ;  /* 0x0001610000047ab9 */ /* 0x000fe40000000800 */
[----:B0-----:R-:W-:-:S07]  /*08c0*/  IMAD.U32 R57, RZ, RZ, UR4 ;  /* 0x00000004ff397e24 */ /* 0x001fce000f8e00ff */
.L_x_7:
[----:B------:R-:W3:Y:S01]  /*08d0*/  LDC R2, c[0x0][0x65c] ;  /* 0x00019700ff027b82 */ /* 0x000ee20000000800 */
[----:B------:R-:W4:Y:S01]  /*08e0*/  S2R R14, SR_CTAID.Y ;  /* 0x00000000000e7919 */ /* 0x000f220000002600 */
[----:B------:R-:W-:Y:S01]  /*08f0*/  ULDC UR6, c[0x0][0x28c] ;  /* 0x0000a30000067ab9 */ /* 0x000fe20000000800 */
[----:B------:R-:W-:Y:S01]  /*0900*/  ISETP.NE.AND P0, PT, R8, 0x2, PT ;  /* 0x000000020800780c */ /* 0x000fe20003f05270 */
[----:B------:R-:W-:Y:S01]  /*0910*/  UIADD3 UR6, UR6, 0x1f, URZ ;  /* 0x0000001f06067890 */ /* 0x000fe2000fffe03f */
[----:B012---:R-:W0:Y:S01]  /*0920*/  S2R R6, SR_CTAID.X ;  /* 0x0000000000067919 */ /* 0x007e220000002500 */
[----:B------:R-:W-:Y:S01]  /*0930*/  IMAD.MOV.U32 R7, RZ, RZ, RZ ;  /* 0x000000ffff077224 */ /* 0x000fe200078e00ff */
[----:B------:R-:W-:Y:S01]  /*0940*/  UMOV UR38, URZ ;  /* 0x0000003f00267c82 */ /* 0x000fe20008000000 */
[----:B------:R-:W-:Y:S01]  /*0950*/  USHF.R.S32.HI UR7, URZ, 0x1f, UR6 ;  /* 0x0000001f3f077899 */ /* 0x000fe20008011406 */
[----:B------:R-:W-:Y:S01]  /*0960*/  UMOV UR39, URZ ;  /* 0x0000003f00277c82 */ /* 0x000fe20008000000 */
[----:B------:R-:W-:-:S02]  /*0970*/  ULDC.64 UR8, c[0x0][0x650] ;  /* 0x0001940000087ab9 */ /* 0x000fc40000000a00 */
[----:B------:R-:W-:-:S04]  /*0980*/  ULEA.HI UR7, UR7, UR6, URZ, 0x5 ;  /* 0x0000000607077291 */ /* 0x000fc8000f8f283f */
[----:B------:R-:W-:Y:S01]  /*0990*/  USHF.R.S32.HI UR40, URZ, 0x5, UR7 ;  /* 0x000000053f287899 */ /* 0x000fe20008011407 */
[----:B---3--:R-:W-:-:S13]  /*09a0*/  ISETP.NE.AND P1, PT, R2, 0x1, PT ;  /* 0x000000010200780c */ /* 0x008fda0003f25270 */
[----:B------:R-:W0:Y:S01]  /*09b0*/  @P1 LDC R19, c[0x0][0x10] ;  /* 0x00000400ff131b82 */ /* 0x000e220000000800 */
[----:B----4-:R-:W-:Y:S02]  /*09c0*/  @P1 IMAD.MOV.U32 R8, RZ, RZ, R14 ;  /* 0x000000ffff081224 */ /* 0x010fe400078e000e */
[----:B------:R-:W-:Y:S02]  /*09d0*/  @P1 IMAD.MOV.U32 R9, RZ, RZ, RZ ;  /* 0x000000ffff091224 */ /* 0x000fe400078e00ff */
[----:B------:R-:W-:-:S03]  /*09e0*/  @P1 IMAD.MOV.U32 R17, RZ, RZ, RZ ;  /* 0x000000ffff111224 */ /* 0x000fc600078e00ff */
[----:B------:R-:W1:Y:S01]  /*09f0*/  @!P1 LDC R11, c[0x0][0xc] ;  /* 0x00000300ff0b9b82 */ /* 0x000e620000000800 */
[----:B------:R-:W-:Y:S01]  /*0a00*/  ULDC UR4, c[0x0][0xc] ;  /* 0x0000030000047ab9 */ /* 0x000fe20000000800 */
[----:B------:R-:W-:Y:S02]  /*0a10*/  ULDC UR5, c[0x0][0x10] ;  /* 0x0000040000057ab9 */ /* 0x000fe40000000800 */
[----:B------:R-:W-:-:S04]  /*0a20*/  UIMAD.WIDE.U32 UR4, UR4, UR5, URZ ;  /* 0x00000005040472a5 */ /* 0x000fc8000f8e003f */
[----:B------:R-:W2:Y:S01]  /*0a30*/  LDC R2, c[0x0][0x14] ;  /* 0x00000500ff027b82 */ /* 0x000ea20000000800 */
[----:B0-----:R-:W-:-:S04]  /*0a40*/  @P1 IMAD.WIDE.U32 R18, R6, R19, R8 ;  /* 0x0000001306121225 */ /* 0x001fc800078e0008 */
[----:B------:R-:W-:Y:S02]  /*0a50*/  @P1 IMAD.IADD R17, R19, 0x1, R17 ;  /* 0x0000000113111824 */ /* 0x000fe400078e0211 */
[----:B-1----:R-:W-:-:S04]  /*0a60*/  @!P1 IMAD.WIDE.U32 R8, R11, R14, R6 ;  /* 0x0000000e0b089225 */ /* 0x002fc800078e0006 */
[----:B------:R-:W-:Y:S02]  /*0a70*/  @!P1 IMAD.MOV.U32 R18, RZ, RZ, R8 ;  /* 0x000000ffff129224 */ /* 0x000fe400078e0008 */
[----:B------:R-:W-:Y:S02]  /*0a80*/  @!P1 IMAD.MOV.U32 R17, RZ, RZ, R9 ;  /* 0x000000ffff119224 */ /* 0x000fe400078e0009 */
[----:B--2---:R-:W-:-:S04]  /*0a90*/  IMAD.WIDE.U32 R12, R2, UR4, RZ ;  /* 0x00000004020c7c25 */ /* 0x004fc8000f8e00ff */
[----:B------:R-:W-:Y:S01]  /*0aa0*/  IMAD R23, R2, UR5, RZ ;  /* 0x0000000502177c24 */ /* 0x000fe2000f8e02ff */
[----:B------:R0:W-:Y:S03]  /*0ab0*/  STL.64 [R1], R12 ;  /* 0x0000000c01007387 */ /* 0x0001e60000100a00 */
[----:B------:R-:W-:Y:S01]  /*0ac0*/  IMAD.IADD R23, R13, 0x1, R23 ;  /* 0x000000010d177824 */ /* 0x000fe200078e0217 */
[----:B------:R-:W-:Y:S06]  /*0ad0*/  @P0 BRA `(.L_x_9) ;  /* 0x0000000000200947 */ /* 0x000fec0003800000 */
[----:B------:R-:W-:Y:S01]  /*0ae0*/  UISETP.GE.U32.AND UP0, UPT, UR40, 0x3, UPT ;  /* 0x000000032800788c */ /* 0x000fe2000bf06070 */
[----:B------:R-:W-:Y:S01]  /*0af0*/  IADD3 R18, P0, R18, R12, RZ ;  /* 0x0000000c12127210 */ /* 0x000fe20007f1e0ff */
[----:B------:R-:W-:Y:S01]  /*0b00*/  UIMAD.WIDE.U32 UR4, UR40, -0x55555555, URZ ;  /* 0xaaaaaaab280478a5 */ /* 0x000fe2000f8e003f */
[----:B------:R-:W-:-:S03]  /*0b10*/  UMOV UR39, URZ ;  /* 0x0000003f00277c82 */ /* 0x000fc60008000000 */
[----:B------:R-:W-:Y:S01]  /*0b20*/  USHF.R.U32.HI UR4, URZ, 0x1, UR5 ;  /* 0x000000013f047899 */ /* 0x000fe20008011605 */
[----:B------:R-:W-:-:S03]  /*0b30*/  IMAD.X R17, R23, 0x1, R17, P0 ;  /* 0x0000000117117824 */ /* 0x000fc600000e0611 */
[----:B------:R-:W-:Y:S02]  /*0b40*/  UIMAD UR38, UR4, -0x3, UR40 ;  /* 0xfffffffd042678a4 */ /* 0x000fe4000f8e0228 */
[----:B------:R-:W-:-:S12]  /*0b50*/  @UP0 ULOP3.LUT UR39, UR4, 0x1, URZ, 0xc0, !UPT ;  /* 0x0000000104270892 */ /* 0x000fd8000f8ec03f */
.L_x_9:
[----:B------:R-:W-:Y:S01]  /*0b60*/  ISETP.GE.U32.AND P0, PT, R18, UR8, PT ;  /* 0x0000000812007c0c */ /* 0x000fe2000bf06070 */
[----:B------:R-:W-:Y:S01]  /*0b70*/  IMAD.MOV.U32 R19, RZ, RZ, -0x1 ;  /* 0xffffffffff137424 */ /* 0x000fe200078e00ff */
[----:B------:R-:W-:Y:S01]  /*0b80*/  PRMT R8, RZ, 0x7610, R8 ;  /* 0x00007610ff087816 */ /* 0x000fe20000000008 */
[----:B------:R-:W-:Y:S01]  /*0b90*/  IMAD.MOV.U32 R22, RZ, RZ, -0x1 ;  /* 0xffffffffff167424 */ /* 0x000fe200078e00ff */
[----:B------:R-:W-:Y:S01]  /*0ba0*/  ISETP.GE.U32.AND.EX P0, PT, R17, UR9, PT, P0 ;  /* 0x0000000911007c0c */ /* 0x000fe2000bf06100 */
[----:B------:R-:W-:-:S12]  /*0bb0*/  IMAD.MOV.U32 R2, RZ, RZ, -0x1 ;  /* 0xffffffffff027424 */ /* 0x000fd800078e00ff */
[----:B------:R-:W-:Y:S05]  /*0bc0*/  @P0 BRA `(.L_x_10) ;  /* 0x00000004005c0947 */ /* 0x000fea0003800000 */
[----:B------:R-:W1:Y:S01]  /*0bd0*/  LDC.64 R20, c[0x0][0x628] ;  /* 0x00018a00ff147b82 */ /* 0x000e620000000a00 */
[----:B------:R-:W-:Y:S02]  /*0be0*/  IMAD.MOV.U32 R8, RZ, RZ, R18 ;  /* 0x000000ffff087224 */ /* 0x000fe400078e0012 */
[----:B------:R-:W-:-:S05]  /*0bf0*/  IMAD.MOV.U32 R9, RZ, RZ, R17 ;  /* 0x000000ffff097224 */ /* 0x000fca00078e0011 */
[----:B------:R-:W2:Y:S08]  /*0c00*/  LDC R2, c[0x0][0x630] ;  /* 0x00018c00ff027b82 */ /* 0x000eb00000000800 */
[----:B------:R-:W3:Y:S01]  /*0c10*/  LDC.64 R24, c[0x0][0x620] ;  /* 0x00018800ff187b82 */ /* 0x000ee20000000a00 */
[----:B-1----:R-:W-:-:S04]  /*0c20*/  ISETP.NE.U32.AND P0, PT, R20, RZ, PT ;  /* 0x000000ff1400720c */ /* 0x002fc80003f05070 */
[----:B------:R-:W-:-:S13]  /*0c30*/  ISETP.NE.AND.EX P0, PT, R21, RZ, PT, P0 ;  /* 0x000000ff1500720c */ /* 0x000fda0003f05300 */
[----:B--23--:R-:W-:Y:S05]  /*0c40*/  @!P0 BRA `(.L_x_11) ;  /* 0x0000000000288947 */ /* 0x00cfea0003800000 */
[----:B0-----:R-:W0:Y:S02]  /*0c50*/  LDC R13, c[0x0][0x634] ;  /* 0x00018d00ff0d7b82 */ /* 0x001e240000000800 */
[----:B0-----:R-:W-:-:S05]  /*0c60*/  IADD3 R13, P0, R18, R13, RZ ;  /* 0x0000000d120d7210 */ /* 0x001fca0007f1e0ff */
[----:B------:R-:W-:-:S04]  /*0c70*/  IMAD.X R15, RZ, RZ, R17, P0 ;  /* 0x000000ffff0f7224 */ /* 0x000fc800000e0611 */
[----:B------:R-:W-:-:S04]  /*0c80*/  IMAD.WIDE.U32 R8, R15, R20, RZ ;  /* 0x000000140f087225 */ /* 0x000fc800078e00ff */
[----:B------:R-:W-:-:S04]  /*0c90*/  IMAD.WIDE.U32 R10, P0, R13, R21, R8 ;  /* 0x000000150d0a7225 */ /* 0x000fc80007800008 */
[----:B------:R-:W-:-:S04]  /*0ca0*/  IMAD.WIDE.U32 R8, R13, R20, RZ ;  /* 0x000000140d087225 */ /* 0x000fc800078e00ff */
[----:B------:R-:W-:Y:S01]  /*0cb0*/  IMAD.X R13, RZ, RZ, RZ, P0 ;  /* 0x000000ffff0d7224 */ /* 0x000fe200000e06ff */
[----:B------:R-:W-:Y:S01]  /*0cc0*/  IADD3 RZ, P0, R9, R10, RZ ;  /* 0x0000000a09ff7210 */ /* 0x000fe20007f1e0ff */
[----:B------:R-:W-:-:S04]  /*0cd0*/  IMAD.MOV.U32 R12, RZ, RZ, R11 ;  /* 0x000000ffff0c7224 */ /* 0x000fc800078e000b */
[----:B------:R-:W-:-:S08]  /*0ce0*/  IMAD.WIDE.U32.X R8, R15, R21, R12, P0 ;  /* 0x000000150f087225 */ /* 0x000fd000000e040c */
.L_x_11:
[-CC-:B------:R-:W-:Y:S01]  /*0cf0*/  SHF.R.U64 R31, R8, R2.reuse, R9.reuse ;  /* 0x00000002081f7219 */ /* 0x180fe20000001209 */
[----:B0-----:R-:W0:Y:S01]  /*0d00*/  LDC R12, c[0x0][0x618] ;  /* 0x00018600ff0c7b82 */ /* 0x001e220000000800 */
[----:B------:R-:W-:Y:S01]  /*0d10*/  SHF.R.U32.HI R7, RZ, R2, R9 ;  /* 0x00000002ff077219 */ /* 0x000fe20000011609 */
[----:B------:R-:W-:Y:S01]  /*0d20*/  ULDC UR4, c[0x0][0x150] ;  /* 0x0000540000047ab9 */ /* 0x000fe20000000800 */
[----:B------:R-:W-:Y:S01]  /*0d30*/  IADD3 R11, P0, RZ, -R31, RZ ;  /* 0x8000001fff0b7210 */ /* 0x000fe20007f1e0ff */
[----:B------:R-:W-:Y:S01]  /*0d40*/  IMAD.MOV.U32 R19, RZ, RZ, R17 ;  /* 0x000000ffff137224 */ /* 0x000fe200078e0011 */
[----:B------:R-:W-:-:S03]  /*0d50*/  I2FP.F32.U32 R2, R6 ;  /* 0x0000000600027245 */ /* 0x000fc60000201000 */
[----:B------:R-:W1:Y:S01]  /*0d60*/  LDC.64 R26, c[0x0][0x640] ;  /* 0x00019000ff1a7b82 */ /* 0x000e620000000a00 */
[----:B------:R-:W-:Y:S02]  /*0d70*/  IMAD.X R13, RZ, RZ, ~R7, P0 ;  /* 0x000000ffff0d7224 */ /* 0x000fe400000e0e07 */
[----:B------:R-:W-:Y:S01]  /*0d80*/  FMUL R2, R2, UR4 ;  /* 0x0000000402027c20 */ /* 0x000fe20008400000 */
[----:B------:R-:W-:Y:S01]  /*0d90*/  IMAD.WIDE.U32 R8, R11, R24, R18 ;  /* 0x000000180b087225 */ /* 0x000fe200078e0012 */
[----:B------:R-:W-:-:S03]  /*0da0*/  ULDC UR4, c[0x0][0x154] ;  /* 0x0000550000047ab9 */ /* 0x000fc60000000800 */
[----:B------:R-:W-:Y:S01]  /*0db0*/  IMAD R10, R13, R24, RZ ;  /* 0x000000180d0a7224 */ /* 0x000fe200078e02ff */
[----:B------:R-:W2:Y:S01]  /*0dc0*/  LDC R7, c[0x0][0x144] ;  /* 0x00005100ff077b82 */ /* 0x000ea20000000800 */
[----:B------:R-:W3:Y:S02]  /*0dd0*/  F2I.U32.TRUNC.NTZ R2, R2 ;  /* 0x0000000200027305 */ /* 0x000ee4000020f000 */
[----:B------:R-:W-:-:S04]  /*0de0*/  IMAD R11, R11, R25, R10 ;  /* 0x000000190b0b7224 */ /* 0x000fc800078e020a */
[----:B------:R-:W-:Y:S01]  /*0df0*/  IMAD.IADD R9, R9, 0x1, R11 ;  /* 0x0000000109097824 */ /* 0x000fe200078e020b */
[----:B------:R-:W4:Y:S01]  /*0e00*/  LDC R22, c[0x0][0x608] ;  /* 0x00018200ff167b82 */ /* 0x000f220000000800 */
[----:B------:R-:W-:-:S03]  /*0e10*/  IMAD.MOV.U32 R11, RZ, RZ, -0x1 ;  /* 0xffffffffff0b7424 */ /* 0x000fc600078e00ff */
[--C-:B0-----:R-:W-:Y:S02]  /*0e20*/  SHF.R.U64 R20, R8, R12, R9.reuse ;  /* 0x0000000c08147219 */ /* 0x101fe40000001209 */
[----:B------:R-:W-:Y:S02]  /*0e30*/  I2FP.F32.U32 R8, R14 ;  /* 0x0000000e00087245 */ /* 0x000fe40000201000 */
[----:B------:R-:W0:Y:S01]  /*0e40*/  LDC R24, c[0x0][0x658] ;  /* 0x00019600ff187b82 */ /* 0x000e220000000800 */
[----:B-1----:R-:W-:Y:S01]  /*0e50*/  ISETP.NE.U32.AND P0, PT, R26, RZ, PT ;  /* 0x000000ff1a00720c */ /* 0x002fe20003f05070 */
[----:B---3--:R-:W-:Y:S02]  /*0e60*/  IMAD.MOV R10, RZ, RZ, -R2 ;  /* 0x000000ffff0a7224 */ /* 0x008fe400078e0a02 */
[----:B------:R-:W-:Y:S01]  /*0e70*/  FMUL R8, R8, UR4 ;  /* 0x0000000408087c20 */ /* 0x000fe20008400000 */
[----:B------:R-:W-:Y:S02]  /*0e80*/  SHF.R.U32.HI R9, RZ, R12, R9 ;  /* 0x0000000cff097219 */ /* 0x000fe40000011609 */
[----:B------:R-:W-:Y:S01]  /*0e90*/  ISETP.NE.AND.EX P0, PT, R27, RZ, PT, P0 ;  /* 0x000000ff1b00720c */ /* 0x000fe20003f05300 */
[----:B------:R1:W3:Y:S01]  /*0ea0*/  F2I.U32.TRUNC.NTZ R15, R8 ;  /* 0x00000008000f7305 */ /* 0x0002e2000020f000 */
[----:B------:R-:W1:Y:S01]  /*0eb0*/  LDC R19, c[0x0][0x148] ;  /* 0x00005200ff137b82 */ /* 0x000e620000000800 */
[----:B--2---:R-:W-:-:S07]  /*0ec0*/  IMAD R2, R7, R10, R6 ;  /* 0x0000000a07027224 */ /* 0x004fce00078e0206 */
[----:B------:R-:W2:Y:S01]  /*0ed0*/  LDC R25, c[0x0][0x600] ;  /* 0x00018000ff197b82 */ /* 0x000ea20000000800 */
[-CC-:B----4-:R-:W-:Y:S02]  /*0ee0*/  SHF.R.U64 R32, R20, R22.reuse, R9.reuse ;  /* 0x0000001614207219 */ /* 0x190fe40000001209 */
[----:B------:R-:W-:Y:S01]  /*0ef0*/  SHF.R.U32.HI R7, RZ, R22, R9 ;  /* 0x00000016ff077219 */ /* 0x000fe20000011609 */
[----:B------:R-:W-:-:S04]  /*0f00*/  IMAD.MOV.U32 R9, RZ, RZ, 0x1 ;  /* 0x00000001ff097424 */ /* 0x000fc800078e00ff */
[----:B------:R-:W4:Y:S01]  /*0f10*/  LDC R28, c[0x0][0x648] ;  /* 0x00019200ff1c7b82 */ /* 0x000f220000000800 */
[-C--:B0-----:R-:W-:Y:S02]  /*0f20*/  SHF.L.U32 R6, R11, R24.reuse, RZ ;  /* 0x000000180b067219 */ /* 0x081fe400000006ff */
[--C-:B------:R-:W-:Y:S02]  /*0f30*/  SHF.R.U64 R22, R32, R24, R7.reuse ;  /* 0x0000001820167219 */ /* 0x100fe40000001207 */
[----:B------:R-:W-:Y:S02]  /*0f40*/  LOP3.LUT R13, RZ, R6, RZ, 0x33, !PT ;  /* 0x00000006ff0d7212 */ /* 0x000fe400078e33ff */
[-C--:B------:R-:W-:Y:S01]  /*0f50*/  SHF.R.U32.HI R7, RZ, R24.reuse, R7 ;  /* 0x00000018ff077219 */ /* 0x080fe20000011607 */
[----:B------:R-:W0:Y:S01]  /*0f60*/  LDC R29, c[0x0][0x638] ;  /* 0x00018e00ff1d7b82 */ /* 0x000e220000000800 */
[----:B------:R-:W-:Y:S01]  /*0f70*/  SHF.L.U32 R12, R9, R24, RZ ;  /* 0x00000018090c7219 */ /* 0x000fe200000006ff */
[----:B------:R-:W-:-:S06]  /*0f80*/  IMAD.MOV.U32 R6, RZ, RZ, R22 ;  /* 0x000000ffff067224 */ /* 0x000fcc00078e0016 */
[----:B------:R-:W0:Y:S01]  /*0f90*/  LDC R30, c[0x0][0x610] ;  /* 0x00018400ff1e7b82 */ /* 0x000e220000000800 */
[----:B-1-3--:R-:W-:Y:S05]  /*0fa0*/  @!P0 BRA `(.L_x_12) ;  /* 0x0000000000288947 */ /* 0x00afea0003800000 */
[----:B------:R-:W1:Y:S02]  /*0fb0*/  LDC R11, c[0x0][0x64c] ;  /* 0x00019300ff0b7b82 */ /* 0x000e640000000800 */
[----:B-1----:R-:W-:-:S05]  /*0fc0*/  IADD3 R11, P0, R22, R11, RZ ;  /* 0x0000000b160b7210 */ /* 0x002fca0007f1e0ff */
        /* <DEDUP_REMOVED lines=8> */
.L_x_12:
[----:B----4-:R-:W-:Y:S01]  /*1050*/  SHF.R.U64 R6, R6, R28, R7 ;  /* 0x0000001c06067219 */ /* 0x010fe20000001207 */
[----:B--2---:R-:W-:Y:S01]  /*1060*/  VIADD R7, R25, 0xffffffff ;  /* 0xffffffff19077836 */ /* 0x004fe20000000000 */
[----:B------:R-:W-:Y:S01]  /*1070*/  LOP3.LUT R13, R32, R13, RZ, 0xc0, !PT ;  /* 0x0000000d200d7212 */ /* 0x000fe200078ec0ff */
[----:B------:R-:W-:Y:S02]  /*1080*/  IMAD.MOV R15, RZ, RZ, -R15 ;  /* 0x000000ffff0f7224 */ /* 0x000fe400078e0a0f */
[----:B------:R-:W-:Y:S01]  /*1090*/  IMAD.MOV R8, RZ, RZ, -R6 ;  /* 0x000000ffff087224 */ /* 0x000fe200078e0a06 */
[----:B------:R-:W-:Y:S01]  /*10a0*/  LOP3.LUT R7, R20, R7, RZ, 0xc0, !PT ;  /* 0x0000000714077212 */ /* 0x000fe200078ec0ff */
[----:B------:R-:W-:Y:S02]  /*10b0*/  IMAD R13, R12, R6, R13 ;  /* 0x000000060c0d7224 */ /* 0x000fe400078e020d */
[----:B------:R-:W-:Y:S02]  /*10c0*/  @P1 IMAD R2, R19, R15, R14 ;  /* 0x0000000f13021224 */ /* 0x000fe400078e020e */
[----:B0-----:R-:W-:-:S02]  /*10d0*/  IMAD R6, R8, R29, R22 ;  /* 0x0000001d08067224 */ /* 0x001fc400078e0216 */
[----:B------:R-:W-:Y:S02]  /*10e0*/  IMAD R2, R13, R30, R2 ;  /* 0x0000001e0d027224 */ /* 0x000fe400078e0202 */
[----:B------:R-:W-:Y:S02]  /*10f0*/  IMAD R19, R6, R25, R7 ;  /* 0x0000001906137224 */ /* 0x000fe400078e0207 */
[----:B------:R-:W-:-:S03]  /*1100*/  IMAD.MOV.U32 R8, RZ, RZ, 0x1 ;  /* 0x00000001ff087424 */ /* 0x000fc600078e00ff */
[----:B------:R-:W-:Y:S02]  /*1110*/  SEL R22, R19, R2, !P1 ;  /* 0x0000000213167207 */ /* 0x000fe40004800000 */
[----:B------:R-:W-:Y:S01]  /*1120*/  SEL R19, R2, R19, !P1 ;  /* 0x0000001302137207 */ /* 0x000fe20004800000 */
[----:B------:R-:W-:-:S07]  /*1130*/  IMAD.MOV.U32 R2, RZ, RZ, R31 ;  /* 0x000000ffff027224 */ /* 0x000fce00078e001f */
.L_x_10:
[----:B------:R-:W-:Y:S05]  /*1140*/  @!P2 BRA `(.L_x_13) ;  /* 0x000000380008a947 */ /* 0x000fea0003800000 */
[----:B------:R-:W-:-:S13]  /*1150*/  ISETP.GT.U32.AND P0, PT, R33, 0x1, PT ;  /* 0x000000012100780c */ /* 0x000fda0003f04070 */
[----:B------:R-:W-:Y:S05]  /*1160*/  @P0 EXIT ;  /* 0x000000000000094d */ /* 0x000fea0003800000 */
.L_x_14:
[----:B------:R-:W-:-:S08]  /*1170*/  NOP ;  /* 0x0000000000007918 */ /* 0x000fd00000000000 */
[----:B------:R-:W1:Y:S02]  /*1180*/  USETMAXREG.TRY_ALLOC.CTAPOOL UP0, 0xe8 ;  /* 0x000000e8000079c8 */ /* 0x000e640008000600 */
[----:B-1----:R-:W-:-:S13]  /*1190*/  PLOP3.LUT P0, PT, PT, PT, UP0, 0x80, 0x0 ;  /* 0x000000000000781c */ /* 0x002fda0003f0f008 */
[----:B------:R-:W-:Y:S05]  /*11a0*/  @!P0 BRA `(.L_x_14) ;  /* 0xfffffffc00f08947 */ /* 0x000fea000383ffff */
[----:B------:R-:W-:-:S13]  /*11b0*/  LOP3.LUT P0, RZ, R8, 0xff, RZ, 0xc0, !PT ;  /* 0x000000ff08ff7812 */ /* 0x000fda000780c0ff */
[----:B------:R-:W-:Y:S05]  /*11c0*/  @!P0 EXIT ;  /* 0x000000000000894d */ /* 0x000fea0003800000 */
[----:B------:R-:W1:Y:S01]  /*11d0*/  S2UR UR4, SR_CgaCtaId ;  /* 0x00000000000479c3 */ /* 0x000e620000008800 */
[----:B------:R-:W-:Y:S01]  /*11e0*/  VIADD R6, R5, 0xffffffff ;  /* 0xffffffff05067836 */ /* 0x000fe20000000000 */
[----:B------:R-:W-:Y:S01]  /*11f0*/  SHF.R.S32.HI R0, RZ, 0x1f, R3 ;  /* 0x0000001fff007819 */ /* 0x000fe20000011403 */
[----:B------:R-:W-:Y:S01]  /*1200*/  UMOV UR41, 0x400 ;  /* 0x0000040000297882 */ /* 0x000fe20000000000 */
[----:B------:R-:W-:Y:S01]  /*1210*/  UISETP.LT.AND UP0, UPT, UR40, 0x1, UPT ;  /* 0x000000012800788c */ /* 0x000fe2000bf01270 */
[----:B------:R-:W-:Y:S01]  /*1220*/  LOP3.LUT R70, R16, 0x1, RZ, 0xfc, !PT ;  /* 0x0000000110467812 */ /* 0x000fe200078efcff */
[----:B------:R-:W-:Y:S01]  /*1230*/  ULDC UR6, c[0x0][0x284] ;  /* 0x0000a10000067ab9 */ /* 0x000fe20000000800 */
[----:B------:R-:W-:Y:S01]  /*1240*/  R2UR UR42, R6 ;  /* 0x00000000062a72ca */ /* 0x000fe200000e0000 */
[----:B------:R-:W-:Y:S01]  /*1250*/  USEL UR43, UR40, 0x1, UP0 ;  /* 0x00000001282b7887 */ /* 0x000fe20008000000 */
[CC--:B------:R-:W-:Y:S01]  /*1260*/  LEA.HI R4, R0.reuse, R3.reuse, RZ, 0x2 ;  /* 0x0000000300047211 */ /* 0x0c0fe200078f10ff */
[----:B------:R-:W-:Y:S01]  /*1270*/  USHF.L.U32 UR46, UR40, 0x1, URZ ;  /* 0x00000001282e7899 */ /* 0x000fe2000800063f */
[----:B------:R-:W-:Y:S01]  /*1280*/  LEA.HI R0, R0, R3, RZ, 0x5 ;  /* 0x0000000300007211 */ /* 0x000fe200078f28ff */
[----:B------:R-:W-:Y:S01]  /*1290*/  UIADD3 UR43, -UR43, UR40, URZ ;  /* 0x000000282b2b7290 */ /* 0x000fe2000fffe13f */
[----:B------:R-:W-:-:S02]  /*12a0*/  SHF.R.S32.HI R58, RZ, 0x2, R4 ;  /* 0x00000002ff3a7819 */ /* 0x000fc40000011404 */
[----:B------:R-:W-:Y:S02]  /*12b0*/  SHF.R.S32.HI R5, RZ, 0x1f, R4 ;  /* 0x0000001fff057819 */ /* 0x000fe40000011404 */
[----:B------:R-:W-:Y:S02]  /*12c0*/  LOP3.LUT R60, R4, 0xfffffffc, RZ, 0xc0, !PT ;  /* 0xfffffffc043c7812 */ /* 0x000fe400078ec0ff */
[----:B------:R-:W-:Y:S01]  /*12d0*/  LEA.HI R5, R5, R58, RZ, 0x3 ;  /* 0x0000003a05057211 */ /* 0x000fe200078f18ff */
[----:B------:R-:W-:Y:S01]  /*12e0*/  USHF.L.U32 UR42, UR42, 0x3, URZ ;  /* 0x000000032a2a7899 */ /* 0x000fe2000800063f */
[----:B------:R-:W-:Y:S01]  /*12f0*/  ISETP.NE.AND P0, PT, R6, RZ, PT ;  /* 0x000000ff0600720c */ /* 0x000fe20003f05270 */
[----:B------:R-:W-:Y:S01]  /*1300*/  IMAD.IADD R60, R3, 0x1, -R60 ;  /* 0x00000001033c7824 */ /* 0x000fe200078e0a3c */
[----:B------:R-:W-:Y:S01]  /*1310*/  LOP3.LUT R5, R5, 0xfffffff8, RZ, 0xc0, !PT ;  /* 0xfffffff805057812 */ /* 0x000fe200078ec0ff */
[----:B-1----:R-:W-:Y:S01]  /*1320*/  ULEA UR41, UR4, UR41, 0x18 ;  /* 0x0000002904297291 */ /* 0x002fe2000f8ec03f */
[----:B------:R-:W-:Y:S01]  /*1330*/  SEL R71, RZ, 0x1, P0 ;  /* 0x00000001ff477807 */ /* 0x000fe20000000000 */
[----:B------:R-:W-:-:S02]  /*1340*/  IMAD.U32 R62, RZ, RZ, UR42 ;  /* 0x0000002aff3e7e24 */ /* 0x000fc4000f8e00ff */
[----:B------:R-:W-:Y:S01]  /*1350*/  UIADD3 UR47, UR41, 0x40, URZ ;  /* 0x00000040292f7890 */ /* 0x000fe2000fffe03f */
[----:B------:R-:W-:Y:S01]  /*1360*/  IMAD.IADD R58, R58, 0x1, -R5 ;  /* 0x000000013a3a7824 */ /* 0x000fe200078e0a05 */
[----:B------:R-:W-:Y:S01]  /*1370*/  UIADD3 UR4, UR41, 0x100, URZ ;  /* 0x0000010029047890 */ /* 0x000fe2000fffe03f */
[----:B------:R-:W-:Y:S01]  /*1380*/  SHF.R.S32.HI R5, RZ, 0x5, R0 ;  /* 0x00000005ff057819 */ /* 0x000fe20000011400 */
[----:B------:R-:W-:Y:S01]  /*1390*/  UIADD3 UR5, UR41, 0x6100, URZ ;  /* 0x0000610029057890 */ /* 0x000fe2000fffe03f */
[C---:B------:R-:W-:Y:S01]  /*13a0*/  LOP3.LUT R64, R62.reuse, 0x8, RZ, 0xc0, !PT ;  /* 0x000000083e407812 */ /* 0x040fe200078ec0ff */
[----:B------:R-:W-:Y:S01]  /*13b0*/  USHF.R.U32.HI UR4, URZ, 0x4, UR4 ;  /* 0x000000043f047899 */ /* 0x000fe20008011604 */
[--C-:B------:R-:W-:Y:S01]  /*13c0*/  SHF.R.S32.HI R59, RZ, 0x1f, R58.reuse ;  /* 0x0000001fff3b7819 */ /* 0x100fe2000001143a */
[----:B------:R-:W-:Y:S01]  /*13d0*/  USHF.R.U32.HI UR5, URZ, 0x4, UR5 ;  /* 0x000000043f057899 */ /* 0x000fe20008011605 */
[C-C-:B------:R-:W-:Y:S01]  /*13e0*/  IMAD R65, R5.reuse, -0x10, -R58.reuse ;  /* 0xfffffff005417824 */ /* 0x140fe200078e0a3a */
[----:B------:R-:W-:Y:S01]  /*13f0*/  ULOP3.LUT UR4, UR4, 0x3fff, URZ, 0xc0, !UPT ;  /* 0x00003fff04047892 */ /* 0x000fe2000f8ec03f */
[----:B------:R-:W-:Y:S01]  /*1400*/  IMAD.U32 R61, RZ, RZ, UR47 ;  /* 0x0000002fff3d7e24 */ /* 0x000fe2000f8e00ff */
[----:B------:R-:W-:Y:S01]  /*1410*/  ULOP3.LUT UR5, UR5, 0x3fff, URZ, 0xc0, !UPT ;  /* 0x00003fff05057892 */ /* 0x000fe2000f8ec03f */
[----:B------:R-:W-:Y:S01]  /*1420*/  IMAD.WIDE R58, R5, 0x10, R58 ;  /* 0x00000010053a7825 */ /* 0x000fe200078e023a */
[----:B------:R-:W-:Y:S01]  /*1430*/  LOP3.LUT R62, R62, 0x8, RZ, 0xc, !PT ;  /* 0x000000083e3e7812 */ /* 0x000fe200078e0cff */
[----:B------:R-:W-:Y:S01]  /*1440*/  ULOP3.LUT UR44, UR4, 0x10000, URZ, 0xfc, !UPT ;  /* 0x00010000042c7892 */ /* 0x000fe2000f8efc3f */
[----:B------:R-:W-:Y:S01]  /*1450*/  LOP3.LUT R64, R64, 0x18, RZ, 0x3c, !PT ;  /* 0x0000001840407812 */ /* 0x000fe200078e3cff */
[----:B------:R-:W-:Y:S01]  /*1460*/  VIADD R63, R61, UR42 ;  /* 0x0000002a3d3f7c36 */ /* 0x000fe20008000000 */
[----:B------:R-:W-:Y:S01]  /*1470*/  ULOP3.LUT UR45, UR5, 0x10000, URZ, 0xfc, !UPT ;  /* 0x00010000052d7892 */ /* 0x000fe2000f8efc3f */
[----:B------:R-:W-:-:S11]  /*1480*/  VIADD R65, R65, UR6 ;  /* 0x0000000641417c36 */ /* 0x000fd60008000000 */
.L_x_98:
[----:B------:R-:W-:Y:S01]  /*1490*/  SHF.L.U32 R0, R71, 0x1f, RZ ;  /* 0x0000001f47007819 */ /* 0x000fe200000006ff */
[----:B------:R-:W-:Y:S02]  /*14a0*/  ULDC UR4, c[0x0][0x28c] ;  /* 0x0000a30000047ab9 */ /* 0x000fe40000000800 */
[----:B------:R-:W-:Y:S01]  /*14b0*/  ISETP.LT.AND P1, PT, RZ, UR4, PT ;  /* 0x00000004ff007c0c */ /* 0x000fe2000bf21270 */
[----:B------:R-:W1:Y:S02]  /*14c0*/  SYNCS.PHASECHK.TRANS64.TRYWAIT P0, [R61+UR42], R0 ;  /* 0x000000003d0075a7 */ /* 0x000e64000800016a */
[----:B01-34-:R-:W-:Y:S10]  /*14d0*/  @!P0 BRA `(.L_x_15) ;  /* 0x0000004000f08947 */ /* 0x01bff40003800000 */
.L_x_119:
[----:B------:R-:W-:Y:S05]  /*14e0*/  @P1 BRA `(.L_x_16) ;  /* 0x0000000000401947 */ /* 0x000fea0003800000 */
[----:B-1----:R-:W-:Y:S01]  /*14f0*/  MOV R0, 0x0 ;  /* 0x0000000000007802 */ /* 0x002fe20000000f00 */
[----:B------:R-:W-:Y:S01]  /*1500*/  ULDC.64 UR4, c[0x4][0x68] ;  /* 0x01001a0000047ab9 */ /* 0x000fe20000000a00 */
[----:B------:R-:W-:Y:S01]  /*1510*/  ULDC.64 UR6, c[0x4][0x8] ;  /* 0x0100020000067ab9 */ /* 0x000fe20000000a00 */
[----:B------:R-:W-:Y:S01]  /*1520*/  IMAD.U32 R4, RZ, RZ, UR4 ;  /* 0x00000004ff047e24 */ /* 0x000fe2000f8e00ff */
[----:B------:R1:W2:Y:S01]  /*1530*/  LDC.64 R14, c[0x4][R0] ;  /* 0x01000000000e7b82 */ /* 0x0002a20000000a00 */
[----:B------:R-:W-:Y:S01]  /*1540*/  IMAD.U32 R5, RZ, RZ, UR5 ;  /* 0x00000005ff057e24 */ /* 0x000fe2000f8e00ff */
[----:B------:R-:W-:Y:S01]  /*1550*/  ULDC.64 UR4, c[0x4][0x70] ;  /* 0x01001c0000047ab9 */ /* 0x000fe20000000a00 */
[----:B------:R-:W-:Y:S02]  /*1560*/  IMAD.U32 R10, RZ, RZ, UR6 ;  /* 0x00000006ff0a7e24 */ /* 0x000fe4000f8e00ff */
[----:B------:R-:W-:Y:S02]  /*1570*/  IMAD.U32 R6, RZ, RZ, UR4 ;  /* 0x00000004ff067e24 */ /* 0x000fe4000f8e00ff */
[----:B------:R-:W-:-:S02]  /*1580*/  IMAD.U32 R7, RZ, RZ, UR5 ;  /* 0x00000005ff077e24 */ /* 0x000fc4000f8e00ff */
[----:B------:R-:W-:Y:S02]  /*1590*/  IMAD.U32 R11, RZ, RZ, UR7 ;  /* 0x00000007ff0b7e24 */ /* 0x000fe4000f8e00ff */
[----:B------:R-:W-:Y:S02]  /*15a0*/  IMAD.MOV.U32 R8, RZ, RZ, 0x1e1 ;  /* 0x000001e1ff087424 */ /* 0x000fe400078e00ff */
[----:B0-----:R-:W-:Y:S02]  /*15b0*/  IMAD.MOV.U32 R12, RZ, RZ, 0x1 ;  /* 0x00000001ff0c7424 */ /* 0x001fe400078e00ff */
[----:B-1----:R-:W-:-:S07]  /*15c0*/  IMAD.MOV.U32 R13, RZ, RZ, RZ ;  /* 0x000000ffff0d7224 */ /* 0x002fce00078e00ff */
[----:B------:R-:W-:-:S07]  /*15d0*/  LEPC R20, `(.L_x_16) ;  /* 0x000000001014794e */ /* 0x000fce0000000000 */
[----:B--2--5:R-:W-:Y:S05]  /*15e0*/  CALL.ABS.NOINC R14 ;  /* 0x000000000e007343 */ /* 0x024fea0003c00000 */
.L_x_16:
[----:B------:R-:W-:-:S13]  /*15f0*/  ISETP.NE.AND P0, PT, R70, 0x3, PT ;  /* 0x000000034600780c */ /* 0x000fda0003f05270 */
[----:B------:R-:W-:Y:S05]  /*1600*/  @!P0 BRA `(.L_x_17) ;  /* 0x0000000000048947 */ /* 0x000fea0003800000 */
[----:B------:R-:W-:Y:S01]  /*1610*/  BPT.TRAP 0x1 ;  /* 0x000000040000795c */ /* 0x000fe20000300000 */
.L_x_17:
[----:B------:R-:W-:Y:S02]  /*1620*/  IMAD.U32 R3, RZ, RZ, UR38 ;  /* 0x00000026ff037e24 */ /* 0x000fe4000f8e00ff */
[----:B-1----:R-:W-:-:S03]  /*1630*/  IMAD.U32 R0, RZ, RZ, UR39 ;  /* 0x00000027ff007e24 */ /* 0x002fc6000f8e00ff */
[----:B------:R-:W-:Y:S02]  /*1640*/  LEA R3, R3, UR41, 0x3 ;  /* 0x0000002903037c11 */ /* 0x000fe4000f8e18ff */
[----:B------:R-:W-:-:S04]  /*1650*/  SHF.L.U32 R0, R0, 0x1f, RZ ;  /* 0x0000001f00007819 */ /* 0x000fc800000006ff */
[----:B------:R1:W2:Y:S01]  /*1660*/  SYNCS.PHASECHK.TRANS64.TRYWAIT P1, [R3+URZ], R0 ;  /* 0x00000000030075a7 */ /* 0x0002a2000802017f */
[----:B------:R-:W-:Y:S05]  /*1670*/  @!P0 BRA `(.L_x_18) ;  /* 0x0000000000048947 */ /* 0x000fea0003800000 */
[----:B------:R-:W-:Y:S01]  /*1680*/  BPT.TRAP 0x1 ;  /* 0x000000040000795c */ /* 0x000fe20000300000 */
.L_x_18:
[----:B--2---:R-:W-:Y:S05]  /*1690*/  @P1 BRA `(.L_x_19) ;  /* 0x0000000000081947 */ /* 0x004fea0003800000 */
[----:B------:R-:W2:Y:S02]  /*16a0*/  SYNCS.PHASECHK.TRANS64.TRYWAIT P1, [R3+URZ], R0 ;  /* 0x00000000030075a7 */ /* 0x000ea4000802017f */
[----:B--2---:R-:W-:Y:S05]  /*16b0*/  @!P1 BRA `(.L_x_20) ;  /* 0x00000040008c9947 */ /* 0x004fea0003800000 */
.L_x_19:
[----:B------:R-:W-:Y:S05]  /*16c0*/  WARPSYNC.ALL ;  /* 0x0000000000007948 */ /* 0x000fea0003800000 */
[----:B------:R-:W-:Y:S01]  /*16d0*/  ULEA UR8, UR38, UR44, 0x9 ;  /* 0x0000002c26087291 */ /* 0x000fe2000f8e483f */
[----:B------:R-:W-:Y:S01]  /*16e0*/  WARPGROUP.ARRIVE ;  /* 0x00000000000079c5 */ /* 0x000fe20000000000 */
[----:B------:R-:W-:Y:S01]  /*16f0*/  ULEA UR9, UR38, UR45, 0x9 ;  /* 0x0000002d26097291 */ /* 0x000fe2000f8e483f */
[----:B-12---:R-:W-:Y:S01]  /*1700*/  IMAD.U32 R0, RZ, RZ, UR43 ;  /* 0x0000002bff007e24 */ /* 0x006fe2000f8e00ff */
[----:B------:R-:W-:Y:S01]  /*1710*/  UMOV UR5, 0x40000040 ;  /* 0x4000004000057882 */ /* 0x000fe20000000000 */
[----:B------:R-:W-:-:S02]  /*1720*/  UMOV UR7, 0x40000040 ;  /* 0x4000004000077882 */ /* 0x000fc40000000000 */
[----:B------:R-:W-:Y:S01]  /*1730*/  UMOV UR4, UR8 ;  /* 0x0000000800047c82 */ /* 0x000fe20008000000 */
[----:B------:R-:W-:Y:S01]  /*1740*/  ISETP.GE.AND P1, PT, R0, 0x1, PT ;  /* 0x000000010000780c */ /* 0x000fe20003f26270 */
[----:B------:R-:W-:Y:S02]  /*1750*/  UMOV UR6, UR9 ;  /* 0x0000000900067c82 */ /* 0x000fe40008000000 */
[----:B------:R-:W-:Y:S01]  /*1760*/  HGMMA.64x64x8.F32.TF32 R24, gdesc[UR4], RZ, !UPT, gsb0 ;  /* 0x04e00000041879f0 */ /* 0x000fe2000c0028ff */
[----:B------:R-:W-:Y:S02]  /*1770*/  UIADD3 UR4, UR8, 0x2, URZ ;  /* 0x0000000208047890 */ /* 0x000fe4000fffe03f */
[----:B------:R-:W-:Y:S01]  /*1780*/  UIADD3 UR6, UR9, 0x2, URZ ;  /* 0x0000000209067890 */ /* 0x000fe2000fffe03f */
[----:B------:R-:W-:Y:S01]  /*1790*/  UMOV UR5, 0x40000040 ;  /* 0x4000004000057882 */ /* 0x000fe20000000000 */
[----:B------:R-:W-:Y:S01]  /*17a0*/  UMOV UR7, 0x40000040 ;  /* 0x4000004000077882 */ /* 0x000fe20000000000 */
[----:B------:R-:W-:-:S02]  /*17b0*/  WARPGROUP.DEPBAR.LE gsb0, 0x0 ;  /* 0x00008000000079c5 */ /* 0x000fc40000010000 */
[----:B------:R-:W-:-:S06]  /*17c0*/  WARPGROUP.ARRIVE ;  /* 0x00000000000079c5 */ /* 0x000fcc0000000000 */
[----:B------:R-:W-:Y:S01]  /*17d0*/  HGMMA.64x64x8.F32.TF32 R24, gdesc[UR4], R24, gsb0 ;  /* 0x04e00000041879f0 */ /* 0x000fe20008002818 */
[----:B------:R-:W-:Y:S02]  /*17e0*/  UIADD3 UR4, UR8, 0x4, URZ ;  /* 0x0000000408047890 */ /* 0x000fe4000fffe03f */
[----:B------:R-:W-:Y:S01]  /*17f0*/  UIADD3 UR6, UR9, 0x4, URZ ;  /* 0x0000000409067890 */ /* 0x000fe2000fffe03f */
[----:B------:R-:W-:Y:S01]  /*1800*/  UMOV UR5, 0x40000040 ;  /* 0x4000004000057882 */ /* 0x000fe20000000000 */
[----:B------:R-:W-:Y:S01]  /*1810*/  UMOV UR7, 0x40000040 ;  /* 0x4000004000077882 */ /* 0x000fe20000000000 */
[----:B------:R-:W-:Y:S02]  /*1820*/  WARPGROUP.DEPBAR.LE gsb0, 0x0 ;  /* 0x00008000000079c5 */ /* 0x000fe40000010000 */
        /* <DEDUP_REMOVED lines=8> */
[----:B------:R-:W-:Y:S03]  /*18b0*/  HGMMA.64x64x8.F32.TF32 R24, gdesc[UR4], R24, gsb0 ;  /* 0x04e00000041879f0 */ /* 0x000fe60008002818 */
[----:B------:R-:W-:Y:S02]  /*18c0*/  WARPGROUP.DEPBAR.LE gsb0, 0x0 ;  /* 0x00008000000079c5 */ /* 0x000fe40000010000 */
[----:B------:R-:W-:Y:S05]  /*18d0*/  @!P1 BRA `(.L_x_21) ;  /* 0x0000000400109947 */ /* 0x000fea0003800000 */
[----:B------:R-:W-:Y:S01]  /*18e0*/  UIADD3 UR4, UR38, 0x1, URZ ;  /* 0x0000000126047890 */ /* 0x000fe2000fffe03f */
[----:B------:R-:W-:Y:S01]  /*18f0*/  IMAD.U32 R0, RZ, RZ, UR43 ;  /* 0x0000002bff007e24 */ /* 0x000fe2000f8e00ff */
[----:B------:R-:W-:Y:S02]  /*1900*/  UMOV UR9, UR38 ;  /* 0x0000002600097c82 */ /* 0x000fe40008000000 */
[----:B------:R-:W-:-:S04]  /*1910*/  UISETP.NE.AND UP0, UPT, UR4, 0x3, UPT ;  /* 0x000000030400788c */ /* 0x000fc8000bf05270 */
[----:B------:R-:W-:Y:S02]  /*1920*/  USEL UR5, URZ, 0x1, UP0 ;  /* 0x000000013f057887 */ /* 0x000fe40008000000 */
[----:B------:R-:W-:Y:S02]  /*1930*/  USEL UR8, UR4, URZ, UP0 ;  /* 0x0000003f04087287 */ /* 0x000fe40008000000 */
[----:B------:R-:W-:-:S06]  /*1940*/  ULOP3.LUT UR5, UR39, UR5, URZ, 0x3c, !UPT ;  /* 0x0000000527057292 */ /* 0x000fcc000f8e3c3f */
[----:B------:R-:W-:-:S07]  /*1950*/  IMAD.U32 R5, RZ, RZ, UR5 ;  /* 0x00000005ff057e24 */ /* 0x000fce000f8e00ff */
.L_x_28:
[----:B-12---:R-:W-:Y:S05]  /*1960*/  @!P0 BRA `(.L_x_22) ;  /* 0x0000000000048947 */ /* 0x006fea0003800000 */
[----:B------:R-:W-:Y:S01]  /*1970*/  BPT.TRAP 0x1 ;  /* 0x000000040000795c */ /* 0x000fe20000300000 */
.L_x_22:
[----:B------:R-:W-:Y:S01]  /*1980*/  ULEA UR4, UR8, UR41, 0x3 ;  /* 0x0000002908047291 */ /* 0x000fe2000f8e183f */
[----:B------:R-:W-:-:S08]  /*1990*/  SHF.L.U32 R3, R5, 0x1f, RZ ;  /* 0x0000001f05037819 */ /* 0x000fd000000006ff */
[----:B------:R1:W2:Y:S01]  /*19a0*/  SYNCS.PHASECHK.TRANS64.TRYWAIT P1, [UR4], R3 ;  /* 0x00000003ff0075a7 */ /* 0x0002a20008020144 */
[----:B------:R-:W-:Y:S05]  /*19b0*/  @!P0 BRA `(.L_x_23) ;  /* 0x0000000000048947 */ /* 0x000fea0003800000 */
[----:B------:R-:W-:Y:S01]  /*19c0*/  BPT.TRAP 0x1 ;  /* 0x000000040000795c */ /* 0x000fe20000300000 */
.L_x_23:
[----:B--2---:R-:W-:Y:S05]  /*19d0*/  @P1 BRA `(.L_x_24) ;  /* 0x0000000000081947 */ /* 0x004fea0003800000 */
[----:B------:R-:W2:Y:S02]  /*19e0*/  SYNCS.PHASECHK.TRANS64.TRYWAIT P1, [UR4], R3 ;  /* 0x00000003ff0075a7 */ /* 0x000ea40008020144 */
[----:B--2---:R-:W-:Y:S05]  /*19f0*/  @!P1 BRA `(.L_x_25) ;  /* 0x0000003c00d09947 */ /* 0x004fea0003800000 */
.L_x_24:
[----:B------:R-:W-:Y:S01]  /*1a00*/  ULEA UR10, UR8, UR44, 0x9 ;  /* 0x0000002c080a7291 */ /* 0x000fe2000f8e483f */
[----:B------:R-:W-:Y:S01]  /*1a10*/  WARPGROUP.ARRIVE ;  /* 0x00000000000079c5 */ /* 0x000fe20000000000 */
[----:B------:R-:W-:Y:S01]  /*1a20*/  ULEA UR11, UR8, UR45, 0x9 ;  /* 0x0000002d080b7291 */ /* 0x000fe2000f8e483f */
[----:B------:R-:W-:Y:S01]  /*1a30*/  UMOV UR5, 0x40000040 ;  /* 0x4000004000057882 */ /* 0x000fe20000000000 */
[----:B------:R-:W-:-:S03]  /*1a40*/  UMOV UR7, 0x40000040 ;  /* 0x4000004000077882 */ /* 0x000fc60000000000 */
[----:B------:R-:W-:Y:S02]  /*1a50*/  UMOV UR4, UR10 ;  /* 0x0000000a00047c82 */ /* 0x000fe40008000000 */
[----:B------:R-:W-:Y:S02]  /*1a60*/  UMOV UR6, UR11 ;  /* 0x0000000b00067c82 */ /* 0x000fe40008000000 */
[----:B------:R-:W-:Y:S01]  /*1a70*/  HGMMA.64x64x8.F32.TF32 R24, gdesc[UR4], R24, gsb0 ;  /* 0x04e00000041879f0 */ /* 0x000fe20008002818 */
        /* <DEDUP_REMOVED lines=23> */
[----:B------:R-:W-:Y:S01]  /*1bf0*/  BPT.TRAP 0x1 ;  /* 0x000000040000795c */ /* 0x000fe20000300000 */
.L_x_26:
[----:B------:R-:W-:Y:S01]  /*1c00*/  ULEA UR4, UR9, UR41, 0x3 ;  /* 0x0000002909047291 */ /* 0x000fe2000f8e183f */
[----:B------:R-:W-:-:S03]  /*1c10*/  ISETP.GT.U32.AND P1, PT, R16, 0x1, PT ;  /* 0x000000011000780c */ /* 0x000fc60003f24070 */
[----:B------:R-:W-:-:S04]  /*1c20*/  UIADD3 UR4, UR4, 0x18, URZ ;  /* 0x0000001804047890 */ /* 0x000fc8000fffe03f */
[----:B------:R-:W-:-:S09]  /*1c30*/  UPRMT UR4, URZ, 0x654, UR4 ;  /* 0x000006543f047896 */ /* 0x000fd20008000004 */
[----:B------:R-:W-:Y:S01]  /*1c40*/  SYNCS.ARRIVE.TRANS64.RED.A1T0 RZ, [UR4], RZ ;  /* 0x000000ffffff79a7 */ /* 0x000fe20008100404 */
[----:B------:R-:W-:Y:S05]  /*1c50*/  @P1 BRA `(.L_x_27) ;  /* 0x0000000000041947 */ /* 0x000fea0003800000 */
[----:B------:R-:W-:Y:S01]  /*1c60*/  BPT.TRAP 0x1 ;  /* 0x000000040000795c */ /* 0x000fe20000300000 */
.L_x_27:
[----:B------:R-:W-:Y:S01]  /*1c70*/  UIADD3 UR8, UR8, 0x1, URZ ;  /* 0x0000000108087890 */ /* 0x000fe2000fffe03f */
[C---:B------:R-:W-:Y:S01]  /*1c80*/  ISETP.GT.AND P1, PT, R0.reuse, 0x1, PT ;  /* 0x000000010000780c */ /* 0x040fe20003f24270 */
[----:B------:R-:W-:Y:S01]  /*1c90*/  UIADD3 UR9, UR9, 0x1, URZ ;  /* 0x0000000109097890 */ /* 0x000fe2000fffe03f */
[----:B------:R-:W-:Y:S01]  /*1ca0*/  VIADD R0, R0, 0xffffffff ;  /* 0xffffffff00007836 */ /* 0x000fe20000000000 */
[----:B------:R-:W-:Y:S02]  /*1cb0*/  UISETP.NE.AND UP0, UPT, UR8, 0x3, UPT ;  /* 0x000000030800788c */ /* 0x000fe4000bf05270 */
[----:B------:R-:W-:Y:S02]  /*1cc0*/  UISETP.NE.AND UP1, UPT, UR9, 0x3, UPT ;  /* 0x000000030900788c */ /* 0x000fe4000bf25270 */
[----:B------:R-:W-:Y:S02]  /*1cd0*/  USEL UR4, URZ, 0x1, UP0 ;  /* 0x000000013f047887 */ /* 0x000fe40008000000 */
[----:B------:R-:W-:-:S02]  /*1ce0*/  USEL UR8, UR8, URZ, UP0 ;  /* 0x0000003f08087287 */ /* 0x000fc40008000000 */
[----:B------:R-:W-:Y:S02]  /*1cf0*/  USEL UR9, UR9, URZ, UP1 ;  /* 0x0000003f09097287 */ /* 0x000fe40008800000 */
[----:B------:R-:W-:Y:S01]  /*1d00*/  LOP3.LUT R5, R5, UR4, RZ, 0x3c, !PT ;  /* 0x0000000405057c12 */ /* 0x000fe2000f8e3cff */
[----:B------:R-:W-:Y:S09]  /*1d10*/  @P1 BRA `(.L_x_28) ;  /* 0xfffffffc00101947 */ /* 0x000ff2000383ffff */
.L_x_21:
[----:B------:R-:W3:Y:S01]  /*1d20*/  LDC R0, c[0x0][0x28c] ;  /* 0x0000a300ff007b82 */ /* 0x000ee20000000800 */
[----:B------:R4:W-:Y:S01]  /*1d30*/  SYNCS.ARRIVE.TRANS64.A1T0 RZ, [R62+UR47], RZ ;  /* 0x000000ff3eff79a7 */ /* 0x0009e2000810002f */
[----:B---3--:R-:W-:-:S13]  /*1d40*/  ISETP.GE.AND P1, PT, R0, 0x1, PT ;  /* 0x000000010000780c */ /* 0x008fda0003f26270 */
[----:B----4-:R-:W-:Y:S05]  /*1d50*/  @!P1 BRA `(.L_x_29) ;  /* 0x0000000000349947 */ /* 0x010fea0003800000 */
[----:B------:R-:W-:Y:S05]  /*1d60*/  @!P0 BRA `(.L_x_30) ;  /* 0x0000000000048947 */ /* 0x000fea0003800000 */
[----:B------:R-:W-:Y:S01]  /*1d70*/  BPT.TRAP 0x1 ;  /* 0x000000040000795c */ /* 0x000fe20000300000 */
.L_x_30:
[----:B------:R-:W-:Y:S01]  /*1d80*/  UIADD3 UR6, UR43, UR38, URZ ;  /* 0x000000262b067290 */ /* 0x000fe2000fffe03f */
[----:B------:R-:W-:-:S03]  /*1d90*/  ISETP.GT.U32.AND P0, PT, R16, 0x1, PT ;  /* 0x000000011000780c */ /* 0x000fc60003f04070 */
[----:B------:R-:W-:-:S04]  /*1da0*/  UIMAD.WIDE.U32 UR4, UR6, -0x55555555, URZ ;  /* 0xaaaaaaab060478a5 */ /* 0x000fc8000f8e003f */
[----:B------:R-:W-:-:S04]  /*1db0*/  USHF.R.U32.HI UR4, URZ, 0x1, UR5 ;  /* 0x000000013f047899 */ /* 0x000fc80008011605 */
[----:B------:R-:W-:-:S04]  /*1dc0*/  UIMAD UR6, UR4, -0x3, UR6 ;  /* 0xfffffffd040678a4 */ /* 0x000fc8000f8e0206 */
[----:B------:R-:W-:-:S04]  /*1dd0*/  ULEA UR6, UR6, UR41, 0x3 ;  /* 0x0000002906067291 */ /* 0x000fc8000f8e183f */
[----:B------:R-:W-:-:S04]  /*1de0*/  UIADD3 UR6, UR6, 0x18, URZ ;  /* 0x0000001806067890 */ /* 0x000fc8000fffe03f */
[----:B------:R-:W-:-:S09]  /*1df0*/  UPRMT UR6, URZ, 0x654, UR6 ;  /* 0x000006543f067896 */ /* 0x000fd20008000006 */
[----:B------:R-:W-:Y:S01]  /*1e00*/  SYNCS.ARRIVE.TRANS64.RED.A1T0 RZ, [UR6], RZ ;  /* 0x000000ffffff79a7 */ /* 0x000fe20008100406 */
[----:B------:R-:W-:Y:S05]  /*1e10*/  @P0 BRA `(.L_x_29) ;  /* 0x0000000000040947 */ /* 0x000fea0003800000 */
[----:B------:R-:W-:Y:S01]  /*1e20*/  BPT.TRAP 0x1 ;  /* 0x000000040000795c */ /* 0x000fe20000300000 */
.L_x_29:
[----:B------:R-:W-:Y:S01]  /*1e30*/  SHF.L.U32 R0, R71, 0x1f, RZ ;  /* 0x0000001f47007819 */ /* 0x000fe200000006ff */
[----:B------:R-:W-:Y:S01]  /*1e40*/  UIADD3 UR38, UR46, UR38, URZ ;  /* 0x000000262e267290 */ /* 0x000fe2000fffe03f */
[----:B------:R-:W3:Y:S01]  /*1e50*/  LDC R7, c[0x0][0x288] ;  /* 0x0000a200ff077b82 */ /* 0x000ee20000000800 */
[----:B------:R-:W-:Y:S01]  /*1e60*/  UISETP.GE.U32.AND UP1, UPT, UR46, 0x3, UPT ;  /* 0x000000032e00788c */ /* 0x000fe2000bf26070 */
[----:B------:R-:W-:Y:S01]  /*1e70*/  IMAD.SHL.U32 R8, R60, 0x2, RZ ;  /* 0x000000023c087824 */ /* 0x000fe200078e00ff */
[----:B------:R-:W-:Y:S02]  /*1e80*/  UISETP.GT.U32.AND UP0, UPT, UR38, 0x2, UPT ;  /* 0x000000022600788c */ /* 0x000fe4000bf04070 */
[----:B------:R-:W-:Y:S02]  /*1e90*/  UIMAD.WIDE.U32 UR4, UR38, -0x55555555, URZ ;  /* 0xaaaaaaab260478a5 */ /* 0x000fe4000f8e003f */
[----:B------:R-:W-:Y:S01]  /*1ea0*/  UISETP.LT.U32.AND UP0, UPT, UR46, 0x3, UP0 ;  /* 0x000000032e00788c */ /* 0x000fe20008701070 */
[----:B------:R-:W4:Y:S01]  /*1eb0*/  SYNCS.PHASECHK.TRANS64.TRYWAIT P0, [R61+UR42+0x10], R0 ;  /* 0x000010003d0075a7 */ /* 0x000f22000800016a */
[----:B------:R-:W-:Y:S01]  /*1ec0*/  USHF.R.U32.HI UR4, URZ, 0x1, UR5 ;  /* 0x000000013f047899 */ /* 0x000fe20008011605 */
[----:B------:R-:W-:Y:S01]  /*1ed0*/  SHF.R.S32.HI R9, RZ, 0x1f, R8 ;  /* 0x0000001fff097819 */ /* 0x000fe20000011408 */
[----:B------:R-:W-:-:S02]  /*1ee0*/  USEL UR6, URZ, 0x1, !UP0 ;  /* 0x000000013f067887 */ /* 0x000fc4000c000000 */
[----:B------:R-:W-:Y:S02]  /*1ef0*/  UIMAD UR38, UR4, -0x3, UR38 ;  /* 0xfffffffd042678a4 */ /* 0x000fe4000f8e0226 */
[----:B------:R-:W-:-:S04]  /*1f00*/  ULOP3.LUT UR39, UR39, UR6, URZ, 0x3c, !UPT ;  /* 0x0000000627277292 */ /* 0x000fc8000f8e3c3f */
[----:B------:R-:W-:Y:S01]  /*1f10*/  @UP1 ULOP3.LUT UR39, UR39, 0x1, UR4, 0x78, !UPT ;  /* 0x0000000127271892 */ /* 0x000fe2000f8e7804 */
[----:B---34-:R-:W-:Y:S11]  /*1f20*/  @!P0 BRA `(.L_x_31) ;  /* 0x00000038009c8947 */ /* 0x018ff60003800000 */
.L_x_120:
[----:B---3--:R-:W-:Y:S01]  /*1f30*/  IMAD.SHL.U32 R0, R19, 0x40, RZ ;  /* 0x0000004013007824 */ /* 0x008fe200078e00ff */
[----:B------:R-:W-:Y:S01]  /*1f40*/  ULDC UR6, c[0x0][0x284] ;  /* 0x0000a10000067ab9 */ /* 0x000fe20000000800 */
[----:B------:R-:W-:Y:S01]  /*1f50*/  IMAD.SHL.U32 R14, R22, 0x40, RZ ;  /* 0x00000040160e7824 */ /* 0x000fe200078e00ff */
[----:B------:R-:W-:Y:S01]  /*1f60*/  SHF.R.S32.HI R11, RZ, 0x1f, R2 ;  /* 0x0000001fff0b7819 */ /* 0x000fe20000011402 */
[----:B------:R-:W-:Y:S01]  /*1f70*/  ULDC.64 UR4, c[0x0][0x5d0] ;  /* 0x0001740000047ab9 */ /* 0x000fe20000000a00 */
[----:B------:R-:W-:Y:S01]  /*1f80*/  ISETP.GE.AND P0, PT, R0, UR6, PT ;  /* 0x0000000600007c0c */ /* 0x000fe2000bf06270 */
[----:B--2---:R-:W-:Y:S01]  /*1f90*/  IMAD.WIDE.U32 R4, R2, UR4, R8 ;  /* 0x0000000402047c25 */ /* 0x004fe2000f8e0008 */
[----:B------:R-:W-:Y:S02]  /*1fa0*/  SHF.R.S32.HI R15, RZ, 0x1f, R14 ;  /* 0x0000001fff0f7819 */ /* 0x000fe4000001140e */
[C---:B------:R-:W-:Y:S01]  /*1fb0*/  ISETP.GE.OR P0, PT, R14.reuse, R7, P0 ;  /* 0x000000070e00720c */ /* 0x040fe20000706670 */
[----:B-1----:R-:W-:Y:S01]  /*1fc0*/  IMAD R3, R11, UR4, RZ ;  /* 0x000000040b037c24 */ /* 0x002fe2000f8e02ff */
[----:B------:R-:W-:-:S03]  /*1fd0*/  IADD3 R4, P1, R14, R4, RZ ;  /* 0x000000040e047210 */ /* 0x000fc60007f3e0ff */
[----:B------:R-:W-:-:S05]  /*1fe0*/  IMAD R3, R2, UR5, R3 ;  /* 0x0000000502037c24 */ /* 0x000fca000f8e0203 */
[----:B------:R-:W-:-:S03]  /*1ff0*/  IADD3.X R5, R15, R5, R3, P1, !PT ;  /* 0x000000050f057210 */ /* 0x000fc60000ffe403 */
[----:B------:R-:W-:Y:S05]  /*2000*/  @P0 BRA `(.L_x_32) ;  /* 0x0000002000a80947 */ /* 0x000fea0003800000 */
[----:B------:R-:W1:Y:S01]  /*2010*/  LDC.64 R74, c[0x0][0x5c8] ;  /* 0x00017200ff4a7b82 */ /* 0x000e620000000a00 */
[----:B-----5:R-:W-:Y:S01]  /*2020*/  FSETP.NEU.AND P0, PT, R57, RZ, PT ;  /* 0x000000ff3900720b */ /* 0x020fe20003f0d000 */
[----:B------:R-:W-:Y:S01]  /*2030*/  IMAD R3, R60, -0x2, R7 ;  /* 0xfffffffe3c037824 */ /* 0x000fe200078e0207 */
[----:B------:R-:W-:Y:S01]  /*2040*/  BSSY B0, `(.L_x_32) ;  /* 0x0000226000007945 */ /* 0x000fe20003800000 */
[----:B------:R-:W-:-:S04]  /*2050*/  IMAD.WIDE R66, R19, 0x40, R58 ;  /* 0x0000004013427825 */ /* 0x000fc800078e023a */
[----:B------:R-:W-:Y:S02]  /*2060*/  IMAD.IADD R3, R3, 0x1, -R14 ;  /* 0x0000000103037824 */ /* 0x000fe400078e0a0e */
[----:B------:R-:W-:-:S03]  /*2070*/  IMAD.IADD R0, R65, 0x1, -R0 ;  /* 0x0000000141007824 */ /* 0x000fc600078e0a00 */
[----:B------:R-:W-:-:S04]  /*2080*/  ISETP.GT.AND P1, PT, R3, RZ, PT ;  /* 0x000000ff0300720c */ /* 0x000fc80003f24270 */
[----:B------:R-:W-:Y:S01]  /*2090*/  ISETP.GT.AND P2, PT, R0, RZ, P1 ;  /* 0x000000ff0000720c */ /* 0x000fe20000f44270 */
[-C--:B-1----:R-:W-:Y:S02]  /*20a0*/  IMAD R6, R67, R74.reuse, RZ ;  /* 0x0000004a43067224 */ /* 0x082fe400078e02ff */
[----:B------:R-:W-:-:S04]  /*20b0*/  IMAD.WIDE.U32 R68, R66, R74, R4 ;  /* 0x0000004a42447225 */ /* 0x000fc800078e0004 */
[----:B------:R-:W-:-:S04]  /*20c0*/  IMAD R5, R66, R75, R6 ;  /* 0x0000004b42057224 */ /* 0x000fc800078e0206 */
[----:B------:R-:W-:Y:S01]  /*20d0*/  IMAD.IADD R7, R69, 0x1, R5 ;  /* 0x0000000145077824 */ /* 0x000fe200078e0205 */
[----:B------:R-:W-:Y:S06]  /*20e0*/  @!P0 BRA `(.L_x_33) ;  /* 0x0000001400dc8947 */ /* 0x000fec0003800000 */
[----:B------:R-:W1:Y:S01]  /*20f0*/  LDC.64 R72, c[0x0][0x5b8] ;  /* 0x00016e00ff487b82 */ /* 0x000e620000000a00 */
[----:B------:R-:W-:-:S07]  /*2100*/  ULDC.64 UR4, c[0x0][0x5c0] ;  /* 0x0001700000047ab9 */ /* 0x000fce0000000a00 */
[----:B------:R-:W2:Y:S08]  /*2110*/  LDC.64 R76, c[0x0][0x5b0] ;  /* 0x00016c00ff4c7b82 */ /* 0x000eb00000000a00 */
[----:B------:R-:W0:Y:S01]  /*2120*/  LDC.64 R78, c[0x0][0x5a8] ;  /* 0x00016a00ff4e7b82 */ /* 0x000e220000000a00 */
[-C--:B-1----:R-:W-:Y:S02]  /*2130*/  IMAD R6, R11, R72.reuse, RZ ;  /* 0x000000480b067224 */ /* 0x082fe400078e02ff */
[----:B------:R-:W-:-:S04]  /*2140*/  IMAD.WIDE.U32 R4, R2, R72, R8 ;  /* 0x0000004802047225 */ /* 0x000fc800078e0008 */
[----:B------:R-:W-:Y:S01]  /*2150*/  IMAD R69, R2, R73, R6 ;  /* 0x0000004902457224 */ /* 0x000fe200078e0206 */
[----:B------:R-:W-:Y:S01]  /*2160*/  IADD3 R10, P0, R14, R4, RZ ;  /* 0x000000040e0a7210 */ /* 0x000fe20007f1e0ff */
[----:B--2---:R-:W-:-:S03]  /*2170*/  IMAD R4, R67, R76, RZ ;  /* 0x0000004c43047224 */ /* 0x004fc600078e02ff */
[----:B------:R-:W-:Y:S01]  /*2180*/  IADD3.X R11, R15, R5, R69, P0, !PT ;  /* 0x000000050f0b7210 */ /* 0x000fe200007fe445 */
[C---:B------:R-:W-:Y:S02]  /*2190*/  IMAD R73, R66.reuse, R77, R4 ;  /* 0x0000004d42497224 */ /* 0x040fe400078e0204 */
[----:B------:R-:W-:-:S04]  /*21a0*/  IMAD.WIDE.U32 R4, R66, R76, R10 ;  /* 0x0000004c42047225 */ /* 0x000fc800078e000a */
[----:B------:R-:W-:Y:S01]  /*21b0*/  IMAD.IADD R5, R5, 0x1, R73 ;  /* 0x0000000105057824 */ /* 0x000fe200078e0249 */
[----:B0-----:R-:W-:-:S04]  /*21c0*/  LEA R12, P0, R4, R78, 0x2 ;  /* 0x0000004e040c7211 */ /* 0x001fc800078010ff */
[----:B------:R-:W-:-:S05]  /*21d0*/  LEA.HI.X R13, R4, R79, R5, 0x2, P0 ;  /* 0x0000004f040d7211 */ /* 0x000fca00000f1405 */
[----:B------:R0:W2:Y:S01]  /*21e0*/  @P2 LDG.E.LTC128B R19, desc[UR36][R12.64] ;  /* 0x000000240c132981 */ /* 0x0000a2000c1e1920 */
[----:B------:R-:W-:Y:S01]  /*21f0*/  IMAD.WIDE.U32 R4, R66, R76, R14 ;  /* 0x0000004c42047225 */ /* 0x000fe200078e000e */
[----:B------:R-:W-:Y:S01]  /*2200*/  LEA R6, P3, R68, UR4, 0x2 ;  /* 0x0000000444067c11 */ /* 0x000fe2000f8610ff */
[----:B------:R-:W-:Y:S01]  /*2210*/  BSSY B1, `(.L_x_34) ;  /* 0x0000014000017945 */ /* 0x000fe20003800000 */
[----:B------:R-:W-:Y:S02]  /*2220*/  IADD3 R20, P0, R8, R4, RZ ;  /* 0x0000000408147210 */ /* 0x000fe40007f1e0ff */
[----:B------:R-:W-:Y:S02]  /*2230*/  LEA.HI.X R7, R68, UR5, R7, 0x2, P3 ;  /* 0x0000000544077c11 */ /* 0x000fe400098f1407 */
[----:B------:R-:W-:Y:S01]  /*2240*/  IADD3.X R21, R9, R73, R5, P0, !PT ;  /* 0x0000004909157210 */ /* 0x000fe200007fe405 */
[----:B0-----:R-:W-:Y:S01]  /*2250*/  IMAD.SHL.U32 R12, R76, 0x8, RZ ;  /* 0x000000084c0c7824 */ /* 0x001fe200078e00ff */
[----:B------:R-:W-:-:S02]  /*2260*/  ISETP.GT.AND P0, PT, R3, 0x1, PT ;  /* 0x000000010300780c */ /* 0x000fc40003f04270 */
[----:B------:R-:W-:Y:S01]  /*2270*/  SHF.L.U64.HI R13, R76, 0x3, R77 ;  /* 0x000000034c0d7819 */ /* 0x000fe2000001024d */
[----:B------:R-:W-:Y:S01]  /*2280*/  IMAD.WIDE.U32 R20, R2, R72, R20 ;  /* 0x0000004802147225 */ /* 0x000fe200078e0014 */
[----:B------:R-:W-:-:S03]  /*2290*/  ISETP.GT.AND P3, PT, R0, RZ, P0 ;  /* 0x000000ff0000720c */ /* 0x000fc60000764270 */
[----:B------:R-:W-:Y:S01]  /*22a0*/  IMAD.WIDE.U32 R66, R66, R76, R12 ;  /* 0x0000004c42427225 */ /* 0x000fe200078e000c */
[----:B--2---:R-:W-:-:S05]  /*22b0*/  LOP3.LUT R4, R19, 0xffffe000, RZ, 0xc0, !PT ;  /* 0xffffe00013047812 */ /* 0x004fca00078ec0ff */
[----:B------:R-:W-:Y:S01]  /*22c0*/  FMUL R5, R4, R57 ;  /* 0x0000003904057220 */ /* 0x000fe20000400000 */
[----:B------:R-:W-:-:S03]  /*22d0*/  LEA R4, P4, R20, R78, 0x2 ;  /* 0x0000004e14047211 */ /* 0x000fc600078810ff */
[----:B------:R-:W-:Y:S01]  /*22e0*/  FFMA R81, R24, R56, R5 ;  /* 0x0000003818517223 */ /* 0x000fe20000000005 */
[----:B------:R-:W-:-:S04]  /*22f0*/  IMAD.IADD R5, R69, 0x1, R21 ;  /* 0x0000000145057824 */ /* 0x000fc800078e0215 */
[----:B------:R-:W-:Y:S02]  /*2300*/  F2FP.TF32.F32.PACK_B R81, R81 ;  /* 0x00000051ff51723e */ /* 0x000fe400024050ff */
[----:B------:R-:W-:-:S03]  /*2310*/  LEA.HI.X R5, R20, R79, R5, 0x2, P4 ;  /* 0x0000004f14057211 */ /* 0x000fc600020f1405 */
[----:B------:R0:W-:Y:S01]  /*2320*/  @P2 STG.E desc[UR36][R6.64], R81 ;  /* 0x0000005106002986 */ /* 0x0001e2000c101924 */
[----:B------:R-:W-:Y:S05]  /*2330*/  @!P3 BRA `(.L_x_35) ;  /* 0x000000000004b947 */ /* 0x000fea0003800000 */
[----:B------:R1:W5:Y:S02]  /*2340*/  LDG.E.LTC128B R19, desc[UR36][R4.64+0x4] ;  /* 0x0000042404137981 */ /* 0x000364000c1e1920 */
.L_x_35:
[----:B------:R-:W-:Y:S05]  /*2350*/  BSYNC B1 ;  /* 0x0000000000017941 */ /* 0x000fea0003800000 */
.L_x_34:
[----:B-----5:R-:W-:Y:S01]  /*2360*/  LOP3.LUT R12, R19, 0xffffe000, RZ, 0xc0, !PT ;  /* 0xffffe000130c7812 */ /* 0x020fe200078ec0ff */
[----:B------:R-:W-:Y:S01]  /*2370*/  IMAD.IADD R73, R73, 0x1, R67 ;  /* 0x0000000149497824 */ /* 0x000fe200078e0243 */
[----:B------:R-:W-:Y:S02]  /*2380*/  IADD3 R10, P2, R10, R66, RZ ;  /* 0x000000420a0a7210 */ /* 0x000fe40007f5e0ff */
[----:B------:R-:W-:Y:S01]  /*2390*/  ISETP.GT.AND P1, PT, R0, 0x8, P1 ;  /* 0x000000080000780c */ /* 0x000fe20000f24270 */
[----:B------:R-:W-:Y:S02]  /*23a0*/  FMUL R12, R12, R57 ;  /* 0x000000390c0c7220 */ /* 0x000fe40000400000 */
[----:B------:R-:W-:Y:S02]  /*23b0*/  IMAD.X R11, R73, 0x1, R11, P2 ;  /* 0x00000001490b7824 */ /* 0x000fe400010e060b */
[----:B------:R-:W-:Y:S01]  /*23c0*/  FFMA R25, R25, R56, R12 ;  /* 0x0000003819197223 */ /* 0x000fe2000000000c */
[----:B------:R-:W-:-:S04]  /*23d0*/  LEA R12, P2, R10, R78, 0x2 ;  /* 0x0000004e0a0c7211 */ /* 0x000fc800078410ff */
[----:B------:R-:W-:Y:S02]  /*23e0*/  F2FP.TF32.F32.PACK_B R25, R25 ;  /* 0x00000019ff19723e */ /* 0x000fe400024050ff */
[----:B------:R-:W-:-:S03]  /*23f0*/  LEA.HI.X R13, R10, R79, R11, 0x2, P2 ;  /* 0x0000004f0a0d7211 */ /* 0x000fc600010f140b */
[----:B------:R2:W-:Y:S04]  /*2400*/  @P3 STG.E desc[UR36][R6.64+0x4], R25 ;  /* 0x0000041906003986 */ /* 0x0005e8000c101924 */
[----:B------:R-:W3:Y:S01]  /*2410*/  @P1 LDG.E.LTC128B R19, desc[UR36][R12.64] ;  /* 0x000000240c131981 */ /* 0x000ee2000c1e1920 */
[----:B------:R-:W-:Y:S01]  /*2420*/  IADD3 R14, P2, P3, R8, R66, R14 ;  /* 0x00000042080e7210 */ /* 0x000fe20007b5e00e */
[----:B------:R-:W-:Y:S01]  /*2430*/  BSSY B1, `(.L_x_36) ;  /* 0x0000011000017945 */ /* 0x000fe20003800000 */
[C---:B------:R-:W-:Y:S02]  /*2440*/  SHF.L.U64.HI R11, R74.reuse, 0x5, R75 ;  /* 0x000000054a0b7819 */ /* 0x040fe4000001024b */
[----:B------:R-:W-:Y:S02]  /*2450*/  IADD3.X R15, R9, R73, R15, P2, P3 ;  /* 0x00000049090f7210 */ /* 0x000fe400017e640f */
[----:B------:R-:W-:-:S02]  /*2460*/  LEA R10, P2, R74, R6, 0x5 ;  /* 0x000000064a0a7211 */ /* 0x000fc400078428ff */
[----:B------:R-:W-:Y:S01]  /*2470*/  ISETP.GT.AND P0, PT, R0, 0x8, P0 ;  /* 0x000000080000780c */ /* 0x000fe20000704270 */
[----:B------:R-:W-:-:S04]  /*2480*/  IMAD.WIDE.U32 R14, R2, R72, R14 ;  /* 0x00000048020e7225 */ /* 0x000fc800078e000e */
[----:B------:R-:W-:Y:S02]  /*2490*/  IMAD.X R11, R11, 0x1, R7, P2 ;  /* 0x000000010b0b7824 */ /* 0x000fe400010e0607 */
[----:B------:R-:W-:Y:S01]  /*24a0*/  IMAD.IADD R2, R69, 0x1, R15 ;  /* 0x0000000145027824 */ /* 0x000fe200078e020f */
[----:B---3--:R-:W-:-:S05]  /*24b0*/  LOP3.LUT R8, R19, 0xffffe000, RZ, 0xc0, !PT ;  /* 0xffffe00013087812 */ /* 0x008fca00078ec0ff */
[----:B------:R-:W-:Y:S01]  /*24c0*/  FMUL R9, R8, R57 ;  /* 0x0000003908097220 */ /* 0x000fe20000400000 */
[----:B------:R-:W-:-:S03]  /*24d0*/  LEA R8, P3, R14, R78, 0x2 ;  /* 0x0000004e0e087211 */ /* 0x000fc600078610ff */
[----:B------:R-:W-:Y:S01]  /*24e0*/  FFMA R21, R26, R56, R9 ;  /* 0x000000381a157223 */ /* 0x000fe20000000009 */
[----:B------:R-:W-:-:S04]  /*24f0*/  LEA.HI.X R9, R14, R79, R2, 0x2, P3 ;  /* 0x0000004f0e097211 */ /* 0x000fc800018f1402 */
[----:B------:R-:W-:-:S05]  /*2500*/  F2FP.TF32.F32.PACK_B R21, R21 ;  /* 0x00000015ff15723e */ /* 0x000fca00024050ff */
[----:B------:R2:W-:Y:S01]  /*2510*/  @P1 STG.E desc[UR36][R10.64], R21 ;  /* 0x000000150a001986 */ /* 0x0005e2000c101924 */
[----:B------:R-:W-:Y:S05]  /*2520*/  @!P0 BRA `(.L_x_37) ;  /* 0x0000000000048947 */ /* 0x000fea0003800000 */
[----:B------:R3:W5:Y:S02]  /*2530*/  LDG.E.LTC128B R19, desc[UR36][R8.64+0x4] ;  /* 0x0000042408137981 */ /* 0x000764000c1e1920 */
.L_x_37:
[----:B------:R-:W-:Y:S05]  /*2540*/  BSYNC B1 ;  /* 0x0000000000017941 */ /* 0x000fea0003800000 */
.L_x_36:
[----:B-----5:R-:W-:Y:S01]  /*2550*/  LOP3.LUT R2, R19, 0xffffe000, RZ, 0xc0, !PT ;  /* 0xffffe00013027812 */ /* 0x020fe200078ec0ff */
[----:B------:R-:W-:Y:S01]  /*2560*/  BSSY B1, `(.L_x_38) ;  /* 0x0000009000017945 */ /* 0x000fe20003800000 */
[----:B------:R-:W-:-:S03]  /*2570*/  ISETP.GT.AND P1, PT, R3, 0x8, PT ;  /* 0x000000080300780c */ /* 0x000fc60003f24270 */
[----:B------:R-:W-:Y:S01]  /*2580*/  FMUL R2, R2, R57 ;  /* 0x0000003902027220 */ /* 0x000fe20000400000 */
[----:B------:R-:W-:-:S03]  /*2590*/  ISETP.GT.AND P2, PT, R0, RZ, P1 ;  /* 0x000000ff0000720c */ /* 0x000fc60000f44270 */
[----:B------:R-:W-:-:S05]  /*25a0*/  FFMA R27, R27, R56, R2 ;  /* 0x000000381b1b7223 */ /* 0x000fca0000000002 */
[----:B------:R-:W-:-:S05]  /*25b0*/  F2FP.TF32.F32.PACK_B R27, R27 ;  /* 0x0000001bff1b723e */ /* 0x000fca00024050ff */
[----:B------:R4:W-:Y:S01]  /*25c0*/  @P0 STG.E desc[UR36][R10.64+0x4], R27 ;  /* 0x0000041b0a000986 */ /* 0x0009e2000c101924 */
[----:B------:R-:W-:Y:S05]  /*25d0*/  @!P2 BRA `(.L_x_39) ;  /* 0x000000000004a947 */ /* 0x000fea0003800000 */
[----:B------:R0:W5:Y:S02]  /*25e0*/  LDG.E.LTC128B R19, desc[UR36][R4.64+0x20] ;  /* 0x0000202404137981 */ /* 0x000164000c1e1920 */
.L_x_39:
[----:B------:R-:W-:Y:S05]  /*25f0*/  BSYNC B1 ;  /* 0x0000000000017941 */ /* 0x000fea0003800000 */
.L_x_38:
        /* <DEDUP_REMOVED lines=10> */
.L_x_41:
[----:B------:R-:W-:Y:S05]  /*26a0*/  BSYNC B1 ;  /* 0x0000000000017941 */ /* 0x000fea0003800000 */
.L_x_40:
[----:B-----5:R-:W-:Y:S01]  /*26b0*/  LOP3.LUT R2, R19, 0xffffe000, RZ, 0xc0, !PT ;  /* 0xffffe00013027812 */ /* 0x020fe200078ec0ff */
[----:B------:R-:W-:Y:S01]  /*26c0*/  BSSY B1, `(.L_x_42) ;  /* 0x0000008000017945 */ /* 0x000fe20003800000 */
[----:B------:R-:W-:-:S03]  /*26d0*/  ISETP.GT.AND P1, PT, R0, 0x8, P1 ;  /* 0x000000080000780c */ /* 0x000fc60000f24270 */
[----:B------:R-:W-:-:S04]  /*26e0*/  FMUL R2, R2, R57 ;  /* 0x0000003902027220 */ /* 0x000fc80000400000 */
[----:B------:R-:W-:-:S05]  /*26f0*/  FFMA R29, R29, R56, R2 ;  /* 0x000000381d1d7223 */ /* 0x000fca0000000002 */
[----:B------:R-:W-:-:S05]  /*2700*/  F2FP.TF32.F32.PACK_B R29, R29 ;  /* 0x0000001dff1d723e */ /* 0x000fca00024050ff */
[----:B------:R0:W-:Y:S01]  /*2710*/  @P3 STG.E desc[UR36][R6.64+0x24], R29 ;  /* 0x0000241d06003986 */ /* 0x0001e2000c101924 */
[----:B------:R-:W-:Y:S05]  /*2720*/  @!P1 BRA `(.L_x_43) ;  /* 0x0000000000049947 */ /* 0x000fea0003800000 */
[----:B------:R0:W5:Y:S02]  /*2730*/  LDG.E.LTC128B R19, desc[UR36][R8.64+0x20] ;  /* 0x0000202408137981 */ /* 0x000164000c1e1920 */
.L_x_43:
[----:B------:R-:W-:Y:S05]  /*2740*/  BSYNC B1 ;  /* 0x0000000000017941 */ /* 0x000fea0003800000 */
.L_x_42:
[----:B-----5:R-:W-:Y:S01]  /*2750*/  LOP3.LUT R2, R19, 0xffffe000, RZ, 0xc0, !PT ;  /* 0xffffe00013027812 */ /* 0x020fe200078ec0ff */
[----:B------:R-:W-:Y:S01]  /*2760*/  BSSY B1, `(.L_x_44) ;  /* 0x0000008000017945 */ /* 0x000fe20003800000 */
[----:B------:R-:W-:-:S03]  /*2770*/  ISETP.GT.AND P0, PT, R0, 0x8, P0 ;  /* 0x000000080000780c */ /* 0x000fc60000704270 */
[----:B0-----:R-:W-:-:S04]  /*2780*/  FMUL R13, R2, R57 ;  /* 0x00000039020d7220 */ /* 0x001fc80000400000 */
[----:B------:R-:W-:-:S05]  /*2790*/  FFMA R13, R30, R56, R13 ;  /* 0x000000381e0d7223 */ /* 0x000fca000000000d */
[----:B------:R-:W-:-:S05]  /*27a0*/  F2FP.TF32.F32.PACK_B R13, R13 ;  /* 0x0000000dff0d723e */ /* 0x000fca00024050ff */
[----:B------:R0:W-:Y:S01]  /*27b0*/  @P1 STG.E desc[UR36][R10.64+0x20], R13 ;  /* 0x0000200d0a001986 */ /* 0x0001e2000c101924 */
[----:B------:R-:W-:Y:S05]  /*27c0*/  @!P0 BRA `(.L_x_45) ;  /* 0x0000000000048947 */ /* 0x000fea0003800000 */
[----:B------:R0:W5:Y:S02]  /*27d0*/  LDG.E.LTC128B R19, desc[UR36][R8.64+0x24] ;  /* 0x0000242408137981 */ /* 0x000164000c1e1920 */
.L_x_45:
[----:B------:R-:W-:Y:S05]  /*27e0*/  BSYNC B1 ;  /* 0x0000000000017941 */ /* 0x000fea0003800000 */
.L_x_44:
        /* <DEDUP_REMOVED lines=10> */
.L_x_47:
[----:B------:R-:W-:Y:S05]  /*2890*/  BSYNC B1 ;  /* 0x0000000000017941 */ /* 0x000fea0003800000 */
.L_x_46:
[----:B-----5:R-:W-:Y:S01]  /*28a0*/  LOP3.LUT R2, R19, 0xffffe000, RZ, 0xc0, !PT ;  /* 0xffffe00013027812 */ /* 0x020fe200078ec0ff */
[----:B------:R-:W-:Y:S01]  /*28b0*/  BSSY B1, `(.L_x_48) ;  /* 0x0000009000017945 */ /* 0x000fe20003800000 */
[----:B------:R-:W-:-:S03]  /*28c0*/  ISETP.GT.AND P0, PT, R3, 0x11, PT ;  /* 0x000000110300780c */ /* 0x000fc60003f04270 */
[----:B0-----:R-:W-:Y:S01]  /*28d0*/  FMUL R13, R2, R57 ;  /* 0x00000039020d7220 */ /* 0x001fe20000400000 */
[----:B------:R-:W-:-:S03]  /*28e0*/  ISETP.GT.AND P3, PT, R0, RZ, P0 ;  /* 0x000000ff0000720c */ /* 0x000fc60000764270 */
[----:B------:R-:W-:-:S05]  /*28f0*/  FFMA R13, R32, R56, R13 ;  /* 0x00000038200d7223 */ /* 0x000fca000000000d */
[----:B------:R-:W-:-:S05]  /*2900*/  F2FP.TF32.F32.PACK_B R13, R13 ;  /* 0x0000000dff0d723e */ /* 0x000fca00024050ff */
[----:B------:R0:W-:Y:S01]  /*2910*/  @P2 STG.E desc[UR36][R6.64+0x40], R13 ;  /* 0x0000400d06002986 */ /* 0x0001e2000c101924 */
[----:B------:R-:W-:Y:S05]  /*2920*/  @!P3 BRA `(.L_x_49) ;  /* 0x000000000004b947 */ /* 0x000fea0003800000 */
[----:B------:R0:W5:Y:S02]  /*2930*/  LDG.E.LTC128B R19, desc[UR36][R4.64+0x44] ;  /* 0x0000442404137981 */ /* 0x000164000c1e1920 */
.L_x_49:
[----:B------:R-:W-:Y:S05]  /*2940*/  BSYNC B1 ;  /* 0x0000000000017941 */ /* 0x000fea0003800000 */
.L_x_48:
        /* <DEDUP_REMOVED lines=9> */
.L_x_51:
[----:B------:R-:W-:Y:S05]  /*29e0*/  BSYNC B1 ;  /* 0x0000000000017941 */ /* 0x000fea0003800000 */
.L_x_50:
        /* <DEDUP_REMOVED lines=9> */
.L_x_53:
[----:B------:R-:W-:Y:S05]  /*2a80*/  BSYNC B1 ;  /* 0x0000000000017941 */ /* 0x000fea0003800000 */
.L_x_52:
        /* <DEDUP_REMOVED lines=10> */
.L_x_55:
[----:B------:R-:W-:Y:S05]  /*2b30*/  BSYNC B1 ;  /* 0x0000000000017941 */ /* 0x000fea0003800000 */
.L_x_54:
        /* <DEDUP_REMOVED lines=10> */
.L_x_57:
[----:B------:R-:W-:Y:S05]  /*2be0*/  BSYNC B1 ;  /* 0x0000000000017941 */ /* 0x000fea0003800000 */
.L_x_56:
        /* <DEDUP_REMOVED lines=9> */
.L_x_59:
[----:B------:R-:W-:Y:S05]  /*2c80*/  BSYNC B1 ;  /* 0x0000000000017941 */ /* 0x000fea0003800000 */
.L_x_58:
        /* <DEDUP_REMOVED lines=9> */
.L_x_61:
[----:B------:R-:W-:Y:S05]  /*2d20*/  BSYNC B1 ;  /* 0x0000000000017941 */ /* 0x000fea0003800000 */
.L_x_60:
        /* <DEDUP_REMOVED lines=10> */
.L_x_63:
[----:B------:R-:W-:Y:S05]  /*2dd0*/  BSYNC B1 ;  /* 0x0000000000017941 */ /* 0x000fea0003800000 */
.L_x_62:
        /* <DEDUP_REMOVED lines=10> */
.L_x_65:
[----:B------:R-:W-:Y:S05]  /*2e80*/  BSYNC B1 ;  /* 0x0000000000017941 */ /* 0x000fea0003800000 */
.L_x_64:
        /* <DEDUP_REMOVED lines=9> */
.L_x_67:
[----:B------:R-:W-:Y:S05]  /*2f20*/  BSYNC B1 ;  /* 0x0000000000017941 */ /* 0x000fea0003800000 */
.L_x_66:
        /* <DEDUP_REMOVED lines=9> */
.L_x_69:
[----:B------:R-:W-:Y:S05]  /*2fc0*/  BSYNC B1 ;  /* 0x0000000000017941 */ /* 0x000fea0003800000 */
.L_x_68:
        /* <DEDUP_REMOVED lines=10> */
.L_x_71:
[----:B------:R-:W-:Y:S05]  /*3070*/  BSYNC B1 ;  /* 0x0000000000017941 */ /* 0x000fea0003800000 */
.L_x_70:
        /* <DEDUP_REMOVED lines=10> */
.L_x_73:
[----:B------:R-:W-:Y:S05]  /*3120*/  BSYNC B1 ;  /* 0x0000000000017941 */ /* 0x000fea0003800000 */
.L_x_72:
        /* <DEDUP_REMOVED lines=9> */
.L_x_75:
[----:B------:R-:W-:Y:S05]  /*31c0*/  BSYNC B1 ;  /* 0x0000000000017941 */ /* 0x000fea0003800000 */
.L_x_74:
        /* <DEDUP_REMOVED lines=9> */
.L_x_77:
[----:B------:R-:W-:Y:S05]  /*3260*/  BSYNC B1 ;  /* 0x0000000000017941 */ /* 0x000fea0003800000 */
.L_x_76:
        /* <DEDUP_REMOVED lines=10> */
.L_x_79:
[----:B------:R-:W-:Y:S05]  /*3310*/  BSYNC B1 ;  /* 0x0000000000017941 */ /* 0x000fea0003800000 */
.L_x_78:
        /* <DEDUP_REMOVED lines=10> */
.L_x_81:
[----:B------:R-:W-:Y:S05]  /*33c0*/  BSYNC B1 ;  /* 0x0000000000017941 */ /* 0x000fea0003800000 */
.L_x_80:
        /* <DEDUP_REMOVED lines=9> */
.L_x_83:
[----:B------:R-:W-:Y:S05]  /*3460*/  BSYNC B1 ;  /* 0x0000000000017941 */ /* 0x000fea0003800000 */
.L_x_82:
        /* <DEDUP_REMOVED lines=9> */
.L_x_85:
[----:B------:R-:W-:Y:S05]  /*3500*/  BSYNC B1 ;  /* 0x0000000000017941 */ /* 0x000fea0003800000 */
.L_x_84:
        /* <DEDUP_REMOVED lines=10> */
.L_x_87:
[----:B------:R-:W-:Y:S05]  /*35b0*/  BSYNC B1 ;  /* 0x0000000000017941 */ /* 0x000fea0003800000 */
.L_x_86:
[----:B-----5:R-:W-:Y:S01]  /*35c0*/  LOP3.LUT R2, R19, 0xffffe000, RZ, 0xc0, !PT ;  /* 0xffffe00013027812 */ /* 0x020fe200078ec0ff */
[----:B------:R-:W-:Y:S01]  /*35d0*/  BSSY B1, `(.L_x_88) ;  /* 0x000000b000017945 */ /* 0x000fe20003800000 */
[----:B------:R-:W-:Y:S01]  /*35e0*/  ISETP.GT.AND P0, PT, R3, 0x39, PT ;  /* 0x000000390300780c */ /* 0x000fe20003f04270 */
[----:B------:R-:W-:Y:S02]  /*35f0*/  @P2 IMAD.MOV.U32 R3, RZ, RZ, R7 ;  /* 0x000000ffff032224 */ /* 0x000fe400078e0007 */
[----:B0-----:R-:W-:Y:S01]  /*3600*/  FMUL R13, R2, R57 ;  /* 0x00000039020d7220 */ /* 0x001fe20000400000 */
[----:B------:R-:W-:Y:S01]  /*3610*/  @P2 IMAD.MOV.U32 R2, RZ, RZ, R6 ;  /* 0x000000ffff022224 */ /* 0x000fe200078e0006 */
[----:B------:R-:W-:Y:S02]  /*3620*/  ISETP.GT.AND P3, PT, R0, RZ, P0 ;  /* 0x000000ff0000720c */ /* 0x000fe40000764270 */
[----:B------:R-:W-:-:S05]  /*3630*/  FFMA R13, R52, R56, R13 ;  /* 0x00000038340d7223 */ /* 0x000fca000000000d */
[----:B------:R-:W-:-:S05]  /*3640*/  F2FP.TF32.F32.PACK_B R13, R13 ;  /* 0x0000000dff0d723e */ /* 0x000fca00024050ff */
[----:B------:R0:W-:Y:S01]  /*3650*/  @P2 STG.E desc[UR36][R2.64+0xe0], R13 ;  /* 0x0000e00d02002986 */ /* 0x0001e2000c101924 */
[----:B------:R-:W-:Y:S05]  /*3660*/  @!P3 BRA `(.L_x_89) ;  /* 0x000000000004b947 */ /* 0x000fea0003800000 */
[----:B------:R0:W5:Y:S02]  /*3670*/  LDG.E.LTC128B R19, desc[UR36][R4.64+0xe4] ;  /* 0x0000e42404137981 */ /* 0x000164000c1e1920 */
.L_x_89:
[----:B------:R-:W-:Y:S05]  /*3680*/  BSYNC B1 ;  /* 0x0000000000017941 */ /* 0x000fea0003800000 */
.L_x_88:
[----:B0----5:R-:W-:Y:S01]  /*3690*/  LOP3.LUT R2, R19, 0xffffe000, RZ, 0xc0, !PT ;  /* 0xffffe00013027812 */ /* 0x021fe200078ec0ff */
        /* <DEDUP_REMOVED lines=8> */
.L_x_91:
[----:B------:R-:W-:Y:S05]  /*3720*/  BSYNC B1 ;  /* 0x0000000000017941 */ /* 0x000fea0003800000 */
.L_x_90:
[----:B-----5:R-:W-:Y:S01]  /*3730*/  LOP3.LUT R2, R19, 0xffffe000, RZ, 0xc0, !PT ;  /* 0xffffe00013027812 */ /* 0x020fe200078ec0ff */
[----:B------:R-:W-:Y:S01]  /*3740*/  BSSY B1, `(.L_x_92) ;  /* 0x000000a000017945 */ /* 0x000fe20003800000 */
[----:B------:R-:W-:-:S03]  /*3750*/  ISETP.GT.AND P0, PT, R0, 0x8, P0 ;  /* 0x000000080000780c */ /* 0x000fc60000704270 */
[----:B------:R-:W-:Y:S01]  /*3760*/  FMUL R3, R2, R57 ;  /* 0x0000003902037220 */ /* 0x000fe20000400000 */
[----:B------:R-:W-:-:S03]  /*3770*/  @P1 IMAD.MOV.U32 R2, RZ, RZ, R10 ;  /* 0x000000ffff021224 */ /* 0x000fc600078e000a */
[----:B-1----:R-:W-:Y:S01]  /*3780*/  FFMA R5, R54, R56, R3 ;  /* 0x0000003836057223 */ /* 0x002fe20000000003 */
[----:B------:R-:W-:-:S04]  /*3790*/  @P1 IMAD.MOV.U32 R3, RZ, RZ, R11 ;  /* 0x000000ffff031224 */ /* 0x000fc800078e000b */
[----:B------:R-:W-:-:S05]  /*37a0*/  F2FP.TF32.F32.PACK_B R5, R5 ;  /* 0x00000005ff05723e */ /* 0x000fca00024050ff */
[----:B------:R1:W-:Y:S01]  /*37b0*/  @P1 STG.E desc[UR36][R2.64+0xe0], R5 ;  /* 0x0000e00502001986 */ /* 0x0003e2000c101924 */
[----:B------:R-:W-:Y:S05]  /*37c0*/  @!P0 BRA `(.L_x_93) ;  /* 0x0000000000048947 */ /* 0x000fea0003800000 */
[----:B------:R0:W5:Y:S02]  /*37d0*/  LDG.E.LTC128B R19, desc[UR36][R8.64+0xe4] ;  /* 0x0000e42408137981 */ /* 0x000164000c1e1920 */
.L_x_93:
[----:B------:R-:W-:Y:S05]  /*37e0*/  BSYNC B1 ;  /* 0x0000000000017941 */ /* 0x000fea0003800000 */
.L_x_92:
[----:B------:R-:W-:Y:S05]  /*37f0*/  @!P0 BRA `(.L_x_94) ;  /* 0x0000000800a88947 */ /* 0x000fea0003800000 */
[----:B-----5:R-:W-:-:S05]  /*3800*/  LOP3.LUT R0, R19, 0xffffe000, RZ, 0xc0, !PT ;  /* 0xffffe00013007812 */ /* 0x020fca00078ec0ff */
[----:B------:R-:W-:-:S04]  /*3810*/  FMUL R0, R0, R57 ;  /* 0x0000003900007220 */ /* 0x000fc80000400000 */
[----:B------:R-:W-:-:S05]  /*3820*/  FFMA R55, R55, R56, R0 ;  /* 0x0000003837377223 */ /* 0x000fca0000000000 */
[----:B------:R-:W-:-:S05]  /*3830*/  F2FP.TF32.F32.PACK_B R55, R55 ;  /* 0x00000037ff37723e */ /* 0x000fca00024050ff */
[----:B------:R0:W-:Y:S01]  /*3840*/  STG.E desc[UR36][R10.64+0xe4], R55 ;  /* 0x0000e4370a007986 */ /* 0x0001e2000c101924 */
[----:B------:R-:W-:Y:S05]  /*3850*/  BRA `(.L_x_94) ;  /* 0x0000000800907947 */ /* 0x000fea0003800000 */
.L_x_33:
[----:B------:R-:W-:Y:S01]  /*3860*/  ISETP.GT.AND P3, PT, R3, 0x1, PT ;  /* 0x000000010300780c */ /* 0x000fe20003f64270 */
[----:B------:R-:W-:Y:S01]  /*3870*/  ULDC.64 UR4, c[0x0][0x5c0] ;  /* 0x0001700000047ab9 */ /* 0x000fe20000000a00 */
[-C--:B------:R-:W-:Y:S01]  /*3880*/  FMUL R9, R24, R56.reuse ;  /* 0x0000003818097220 */ /* 0x080fe20000400000 */
[----:B------:R-:W-:Y:S01]  /*3890*/  LEA R4, P4, R68, UR4, 0x2 ;  /* 0x0000000444047c11 */ /* 0x000fe2000f8810ff */
[-C--:B------:R-:W-:Y:S01]  /*38a0*/  FMUL R25, R25, R56.reuse ;  /* 0x0000003819197220 */ /* 0x080fe20000400000 */
[----:B------:R-:W-:Y:S01]  /*38b0*/  ISETP.GT.AND P0, PT, R0, RZ, P3 ;  /* 0x000000ff0000720c */ /* 0x000fe20001f04270 */
[-C--:B------:R-:W-:Y:S01]  /*38c0*/  FMUL R11, R26, R56.reuse ;  /* 0x000000381a0b7220 */ /* 0x080fe20000400000 */
[----:B------:R-:W-:Y:S01]  /*38d0*/  LEA.HI.X R5, R68, UR5, R7, 0x2, P4 ;  /* 0x0000000544057c11 */ /* 0x000fe2000a0f1407 */
[-C--:B------:R-:W-:Y:S01]  /*38e0*/  FMUL R27, R27, R56.reuse ;  /* 0x000000381b1b7220 */ /* 0x080fe20000400000 */
[----:B------:R-:W-:Y:S01]  /*38f0*/  F2FP.TF32.F32.PACK_B R9, R9 ;  /* 0x00000009ff09723e */ /* 0x000fe200024050ff */
[-C--:B------:R-:W-:Y:S01]  /*3900*/  FMUL R29, R29, R56.reuse ;  /* 0x000000381d1d7220 */ /* 0x080fe20000400000 */
[----:B------:R-:W-:Y:S01]  /*3910*/  F2FP.TF32.F32.PACK_B R25, R25 ;  /* 0x00000019ff19723e */ /* 0x000fe200024050ff */
[----:B------:R-:W-:Y:S01]  /*3920*/  FMUL R31, R31, R56 ;  /* 0x000000381f1f7220 */ /* 0x000fe20000400000 */
[C---:B------:R-:W-:Y:S01]  /*3930*/  SHF.L.U64.HI R75, R74.reuse, 0x5, R75 ;  /* 0x000000054a4b7819 */ /* 0x040fe2000001024b */
[----:B------:R1:W-:Y:S01]  /*3940*/  @P2 STG.E desc[UR36][R4.64], R9 ;  /* 0x0000000904002986 */ /* 0x0003e2000c101924 */
[----:B------:R-:W-:Y:S01]  /*3950*/  LEA R6, P4, R74, R4, 0x5 ;  /* 0x000000044a067211 */ /* 0x000fe200078828ff */
[-C--:B0-----:R-:W-:Y:S01]  /*3960*/  FMUL R13, R32, R56.reuse ;  /* 0x00000038200d7220 */ /* 0x081fe20000400000 */
[C---:B------:R-:W-:Y:S01]  /*3970*/  ISETP.GT.AND P1, PT, R0.reuse, 0x8, P1 ;  /* 0x000000080000780c */ /* 0x040fe20000f24270 */
[----:B------:R-:W-:Y:S01]  /*3980*/  @P0 STG.E desc[UR36][R4.64+0x4], R25 ;  /* 0x0000041904000986 */ /* 0x000fe2000c101924 */
[----:B------:R-:W-:Y:S01]  /*3990*/  ISETP.GT.AND P2, PT, R3, 0x8, PT ;  /* 0x000000080300780c */ /* 0x000fe20003f44270 */
[----:B------:R-:W-:Y:S01]  /*39a0*/  IMAD.X R7, R75, 0x1, R5, P4 ;  /* 0x000000014b077824 */ /* 0x000fe200020e0605 */
[C---:B------:R-:W-:Y:S01]  /*39b0*/  ISETP.GT.AND P3, PT, R0.reuse, 0x8, P3 ;  /* 0x000000080000780c */ /* 0x040fe20001f64270 */
[-C--:B------:R-:W-:Y:S01]  /*39c0*/  FMUL R33, R33, R56.reuse ;  /* 0x0000003821217220 */ /* 0x080fe20000400000 */
[----:B------:R-:W-:Y:S01]  /*39d0*/  ISETP.GT.AND P0, PT, R3, 0x9, PT ;  /* 0x000000090300780c */ /* 0x000fe20003f04270 */
[-C--:B------:R-:W-:Y:S01]  /*39e0*/  FMUL R35, R35, R56.reuse ;  /* 0x0000003823237220 */ /* 0x080fe20000400000 */
[----:B------:R-:W-:Y:S01]  /*39f0*/  ISETP.GT.AND P5, PT, R0, RZ, P2 ;  /* 0x000000ff0000720c */ /* 0x000fe200017a4270 */
[-C--:B-1----:R-:W-:Y:S01]  /*3a00*/  FMUL R9, R28, R56.reuse ;  /* 0x000000381c097220 */ /* 0x082fe20000400000 */
[C---:B------:R-:W-:Y:S01]  /*3a10*/  ISETP.GT.AND P4, PT, R0.reuse, RZ, P0 ;  /* 0x000000ff0000720c */ /* 0x040fe20000784270 */
[-C--:B------:R-:W-:Y:S01]  /*3a20*/  FMUL R37, R37, R56.reuse ;  /* 0x0000003825257220 */ /* 0x080fe20000400000 */
[----:B------:R-:W-:Y:S01]  /*3a30*/  F2FP.TF32.F32.PACK_B R11, R11 ;  /* 0x0000000bff0b723e */ /* 0x000fe200024050ff */
[-C--:B------:R-:W-:Y:S01]  /*3a40*/  FMUL R39, R39, R56.reuse ;  /* 0x0000003827277220 */ /* 0x080fe20000400000 */
[----:B------:R-:W-:Y:S01]  /*3a50*/  F2FP.TF32.F32.PACK_B R27, R27 ;  /* 0x0000001bff1b723e */ /* 0x000fe200024050ff */
[-C--:B------:R-:W-:Y:S01]  /*3a60*/  FMUL R41, R41, R56.reuse ;  /* 0x0000003829297220 */ /* 0x080fe20000400000 */
[----:B------:R-:W-:Y:S01]  /*3a70*/  F2FP.TF32.F32.PACK_B R9, R9 ;  /* 0x00000009ff09723e */ /* 0x000fe200024050ff */
[----:B------:R0:W-:Y:S01]  /*3a80*/  @P1 STG.E desc[UR36][R6.64], R11 ;  /* 0x0000000b06001986 */ /* 0x0001e2000c101924 */
[----:B------:R-:W-:Y:S01]  /*3a90*/  F2FP.TF32.F32.PACK_B R29, R29 ;  /* 0x0000001dff1d723e */ /* 0x000fe200024050ff */
[-C--:B------:R-:W-:Y:S01]  /*3aa0*/  FMUL R43, R43, R56.reuse ;  /* 0x000000382b2b7220 */ /* 0x080fe20000400000 */
[C---:B------:R-:W-:Y:S01]  /*3ab0*/  ISETP.GT.AND P1, PT, R3.reuse, 0x10, PT ;  /* 0x000000100300780c */ /* 0x040fe20003f24270 */
[----:B------:R-:W-:Y:S01]  /*3ac0*/  @P3 STG.E desc[UR36][R6.64+0x4], R27 ;  /* 0x0000041b06003986 */ /* 0x000fe2000c101924 */
[----:B------:R-:W-:Y:S01]  /*3ad0*/  ISETP.GT.AND P3, PT, R3, 0x11, PT ;  /* 0x000000110300780c */ /* 0x000fe20003f64270 */
[-C--:B------:R-:W-:Y:S01]  /*3ae0*/  FMUL R45, R45, R56.reuse ;  /* 0x000000382d2d7220 */ /* 0x080fe20000400000 */
[C---:B------:R-:W-:Y:S01]  /*3af0*/  ISETP.GT.AND P2, PT, R0.reuse, 0x8, P2 ;  /* 0x000000080000780c */ /* 0x040fe20001744270 */
[----:B------:R1:W-:Y:S01]  /*3b00*/  @P5 STG.E desc[UR36][R4.64+0x20], R9 ;  /* 0x0000200904005986 */ /* 0x0003e2000c101924 */
[C---:B------:R-:W-:Y:S01]  /*3b10*/  ISETP.GT.AND P0, PT, R0.reuse, 0x8, P0 ;  /* 0x000000080000780c */ /* 0x040fe20000704270 */
[-C--:B------:R-:W-:Y:S01]  /*3b20*/  FMUL R47, R47, R56.reuse ;  /* 0x000000382f2f7220 */ /* 0x080fe20000400000 */
[----:B------:R-:W-:Y:S01]  /*3b30*/  ISETP.GT.AND P5, PT, R0, RZ, P1 ;  /* 0x000000ff0000720c */ /* 0x000fe20000fa4270 */
[----:B------:R-:W-:Y:S01]  /*3b40*/  @P4 STG.E desc[UR36][R4.64+0x24], R29 ;  /* 0x0000241d04004986 */ /* 0x000fe2000c101924 */
[-C--:B0-----:R-:W-:Y:S01]  /*3b50*/  FMUL R11, R30, R56.reuse ;  /* 0x000000381e0b7220 */ /* 0x081fe20000400000 */
[----:B------:R-:W-:Y:S01]  /*3b60*/  ISETP.GT.AND P4, PT, R0, RZ, P3 ;  /* 0x000000ff0000720c */ /* 0x000fe20001f84270 */
[-C--:B------:R-:W-:Y:S01]  /*3b70*/  FMUL R49, R49, R56.reuse ;  /* 0x0000003831317220 */ /* 0x080fe20000400000 */
[----:B------:R-:W-:Y:S01]  /*3b80*/  F2FP.TF32.F32.PACK_B R31, R31 ;  /* 0x0000001fff1f723e */ /* 0x000fe200024050ff */
[-C--:B------:R-:W-:Y:S01]  /*3b90*/  FMUL R51, R51, R56.reuse ;  /* 0x0000003833337220 */ /* 0x080fe20000400000 */
[----:B------:R-:W-:Y:S01]  /*3ba0*/  F2FP.TF32.F32.PACK_B R11, R11 ;  /* 0x0000000bff0b723e */ /* 0x000fe200024050ff */
[-C--:B------:R-:W-:Y:S01]  /*3bb0*/  FMUL R15, R52, R56.reuse ;  /* 0x00000038340f7220 */ /* 0x080fe20000400000 */
[----:B------:R-:W-:Y:S01]  /*3bc0*/  F2FP.TF32.F32.PACK_B R13, R13 ;  /* 0x0000000dff0d723e */ /* 0x000fe200024050ff */
[-C--:B-1----:R-:W-:Y:S01]  /*3bd0*/  FMUL R9, R34, R56.reuse ;  /* 0x0000003822097220 */ /* 0x082fe20000400000 */
[----:B------:R-:W-:Y:S01]  /*3be0*/  F2FP.TF32.F32.PACK_B R33, R33 ;  /* 0x00000021ff21723e */ /* 0x000fe200024050ff */
[----:B------:R0:W-:Y:S01]  /*3bf0*/  @P2 STG.E desc[UR36][R6.64+0x20], R11 ;  /* 0x0000200b06002986 */ /* 0x0001e2000c101924 */
[C---:B------:R-:W-:Y:S01]  /*3c00*/  ISETP.GT.AND P1, PT, R0.reuse, 0x8, P1 ;  /* 0x000000080000780c */ /* 0x040fe20000f24270 */
[-C--:B------:R-:W-:Y:S01]  /*3c10*/  FMUL R53, R53, R56.reuse ;  /* 0x0000003835357220 */ /* 0x080fe20000400000 */
[C---:B------:R-:W-:Y:S01]  /*3c20*/  ISETP.GT.AND P2, PT, R3.reuse, 0x19, PT ;  /* 0x000000190300780c */ /* 0x040fe20003f44270 */
[----:B------:R-:W-:Y:S01]  /*3c30*/  @P0 STG.E desc[UR36][R6.64+0x24], R31 ;  /* 0x0000241f06000986 */ /* 0x000fe2000c101924 */
[----:B------:R-:W-:Y:S01]  /*3c40*/  ISETP.GT.AND P0, PT, R3, 0x18, PT ;  /* 0x000000180300780c */ /* 0x000fe20003f04270 */
[----:B------:R-:W-:Y:S01]  /*3c50*/  FMUL R55, R55, R56 ;  /* 0x0000003837377220 */ /* 0x000fe20000400000 */
[----:B------:R-:W-:Y:S01]  /*3c60*/  F2FP.TF32.F32.PACK_B R9, R9 ;  /* 0x00000009ff09723e */ /* 0x000fe200024050ff */
[----:B------:R1:W-:Y:S01]  /*3c70*/  @P5 STG.E desc[UR36][R4.64+0x40], R13 ;  /* 0x0000400d04005986 */ /* 0x0003e2000c101924 */
[----:B------:R-:W-:-:S02]  /*3c80*/  ISETP.GT.AND P5, PT, R0, RZ, P0 ;  /* 0x000000ff0000720c */ /* 0x000fc400007a4270 */
[----:B------:R-:W-:Y:S01]  /*3c90*/  F2FP.TF32.F32.PACK_B R35, R35 ;  /* 0x00000023ff23723e */ /* 0x000fe200024050ff */
[----:B------:R-:W-:Y:S01]  /*3ca0*/  @P4 STG.E desc[UR36][R4.64+0x44], R33 ;  /* 0x0000442104004986 */ /* 0x000fe2000c101924 */
[----:B------:R-:W-:Y:S01]  /*3cb0*/  ISETP.GT.AND P4, PT, R0, 0x8, P3 ;  /* 0x000000080000780c */ /* 0x000fe20001f84270 */
[-C--:B0-----:R-:W-:Y:S01]  /*3cc0*/  FMUL R11, R36, R56.reuse ;  /* 0x00000038240b7220 */ /* 0x081fe20000400000 */
[----:B------:R-:W-:Y:S01]  /*3cd0*/  ISETP.GT.AND P3, PT, R0, RZ, P2 ;  /* 0x000000ff0000720c */ /* 0x000fe20001764270 */
[----:B------:R0:W-:Y:S01]  /*3ce0*/  @P1 STG.E desc[UR36][R6.64+0x40], R9 ;  /* 0x0000400906001986 */ /* 0x0001e2000c101924 */
[----:B------:R-:W-:Y:S02]  /*3cf0*/  F2FP.TF32.F32.PACK_B R37, R37 ;  /* 0x00000025ff25723e */ /* 0x000fe400024050ff */
[----:B------:R-:W-:Y:S01]  /*3d00*/  F2FP.TF32.F32.PACK_B R11, R11 ;  /* 0x0000000bff0b723e */ /* 0x000fe200024050ff */
[----:B-1----:R-:W-:Y:S01]  /*3d10*/  FMUL R13, R40, R56 ;  /* 0x00000038280d7220 */ /* 0x002fe20000400000 */
[----:B------:R-:W-:-:S02]  /*3d20*/  ISETP.GT.AND P1, PT, R3, 0x20, PT ;  /* 0x000000200300780c */ /* 0x000fc40003f24270 */
[C---:B------:R-:W-:Y:S02]  /*3d30*/  ISETP.GT.AND P0, PT, R0.reuse, 0x8, P0 ;  /* 0x000000080000780c */ /* 0x040fe40000704270 */
[----:B------:R-:W-:Y:S01]  /*3d40*/  F2FP.TF32.F32.PACK_B R39, R39 ;  /* 0x00000027ff27723e */ /* 0x000fe200024050ff */
[----:B------:R-:W-:Y:S01]  /*3d50*/  @P4 STG.E desc[UR36][R6.64+0x44], R35 ;  /* 0x0000442306004986 */ /* 0x000fe2000c101924 */
[----:B------:R-:W-:Y:S01]  /*3d60*/  ISETP.GT.AND P4, PT, R0, 0x8, P2 ;  /* 0x000000080000780c */ /* 0x000fe20001784270 */
[----:B0-----:R-:W-:Y:S01]  /*3d70*/  FMUL R9, R38, R56 ;  /* 0x0000003826097220 */ /* 0x001fe20000400000 */
[----:B------:R-:W-:Y:S01]  /*3d80*/  ISETP.GT.AND P2, PT, R3, 0x21, PT ;  /* 0x000000210300780c */ /* 0x000fe20003f44270 */
[----:B------:R0:W-:Y:S01]  /*3d90*/  @P5 STG.E desc[UR36][R4.64+0x60], R11 ;  /* 0x0000600b04005986 */ /* 0x0001e2000c101924 */
[C---:B------:R-:W-:Y:S02]  /*3da0*/  ISETP.GT.AND P5, PT, R0.reuse, RZ, P1 ;  /* 0x000000ff0000720c */ /* 0x040fe40000fa4270 */
[----:B------:R-:W-:Y:S01]  /*3db0*/  F2FP.TF32.F32.PACK_B R9, R9 ;  /* 0x00000009ff09723e */ /* 0x000fe200024050ff */
[----:B------:R-:W-:Y:S01]  /*3dc0*/  @P3 STG.E desc[UR36][R4.64+0x64], R37 ;  /* 0x0000642504003986 */ /* 0x000fe2000c101924 */
[----:B------:R-:W-:-:S02]  /*3dd0*/  ISETP.GT.AND P3, PT, R0, RZ, P2 ;  /* 0x000000ff0000720c */ /* 0x000fc40001764270 */
[----:B------:R-:W-:Y:S01]  /*3de0*/  F2FP.TF32.F32.PACK_B R13, R13 ;  /* 0x0000000dff0d723e */ /* 0x000fe200024050ff */
[----:B------:R1:W-:Y:S01]  /*3df0*/  @P0 STG.E desc[UR36][R6.64+0x60], R9 ;  /* 0x0000600906000986 */ /* 0x0003e2000c101924 */
[----:B------:R-:W-:Y:S02]  /*3e00*/  F2FP.TF32.F32.PACK_B R41, R41 ;  /* 0x00000029ff29723e */ /* 0x000fe400024050ff */
[----:B------:R-:W-:Y:S01]  /*3e10*/  ISETP.GT.AND P1, PT, R0, 0x8, P1 ;  /* 0x000000080000780c */ /* 0x000fe20000f24270 */
[----:B------:R-:W-:Y:S01]  /*3e20*/  @P4 STG.E desc[UR36][R6.64+0x64], R39 ;  /* 0x0000642706004986 */ /* 0x000fe2000c101924 */
[C---:B------:R-:W-:Y:S01]  /*3e30*/  ISETP.GT.AND P4, PT, R3.reuse, 0x28, PT ;  /* 0x000000280300780c */ /* 0x040fe20003f84270 */
[----:B0-----:R-:W-:Y:S01]  /*3e40*/  FMUL R11, R44, R56 ;  /* 0x000000382c0b7220 */ /* 0x001fe20000400000 */
[----:B------:R-:W-:Y:S01]  /*3e50*/  F2FP.TF32.F32.PACK_B R43, R43 ;  /* 0x0000002bff2b723e */ /* 0x000fe200024050ff */
[----:B------:R0:W-:Y:S01]  /*3e60*/  @P5 STG.E desc[UR36][R4.64+0x80], R13 ;  /* 0x0000800d04005986 */ /* 0x0001e2000c101924 */
[----:B------:R-:W-:-:S02]  /*3e70*/  ISETP.GT.AND P5, PT, R3, 0x29, PT ;  /* 0x000000290300780c */ /* 0x000fc40003fa4270 */
[----:B------:R-:W-:Y:S01]  /*3e80*/  F2FP.TF32.F32.PACK_B R11, R11 ;  /* 0x0000000bff0b723e */ /* 0x000fe200024050ff */
[----:B------:R-:W-:Y:S01]  /*3e90*/  @P3 STG.E desc[UR36][R4.64+0x84], R41 ;  /* 0x0000842904003986 */ /* 0x000fe2000c101924 */
[----:B------:R-:W-:Y:S01]  /*3ea0*/  ISETP.GT.AND P3, PT, R0, 0x8, P2 ;  /* 0x000000080000780c */ /* 0x000fe20001764270 */
[-C--:B-1----:R-:W-:Y:S01]  /*3eb0*/  FMUL R9, R42, R56.reuse ;  /* 0x000000382a097220 */ /* 0x082fe20000400000 */
[C---:B------:R-:W-:Y:S02]  /*3ec0*/  ISETP.GT.AND P2, PT, R0.reuse, RZ, P4 ;  /* 0x000000ff0000720c */ /* 0x040fe40002744270 */
[C---:B------:R-:W-:Y:S02]  /*3ed0*/  ISETP.GT.AND P0, PT, R0.reuse, RZ, P5 ;  /* 0x000000ff0000720c */ /* 0x040fe40002f04270 */
[----:B------:R-:W-:Y:S01]  /*3ee0*/  ISETP.GT.AND P4, PT, R0, 0x8, P4 ;  /* 0x000000080000780c */ /* 0x000fe20002784270 */
[----:B0-----:R-:W-:Y:S01]  /*3ef0*/  FMUL R13, R46, R56 ;  /* 0x000000382e0d7220 */ /* 0x001fe20000400000 */
[----:B------:R-:W-:-:S02]  /*3f00*/  F2FP.TF32.F32.PACK_B R9, R9 ;  /* 0x00000009ff09723e */ /* 0x000fc400024050ff */
[----:B------:R-:W-:Y:S02]  /*3f10*/  F2FP.TF32.F32.PACK_B R45, R45 ;  /* 0x0000002dff2d723e */ /* 0x000fe400024050ff */
[----:B------:R-:W-:Y:S01]  /*3f20*/  ISETP.GT.AND P5, PT, R0, 0x8, P5 ;  /* 0x000000080000780c */ /* 0x000fe20002fa4270 */
[----:B------:R0:W-:Y:S01]  /*3f30*/  @P1 STG.E desc[UR36][R6.64+0x80], R9 ;  /* 0x0000800906001986 */ /* 0x0001e2000c101924 */
[C---:B------:R-:W-:Y:S02]  /*3f40*/  ISETP.GT.AND P1, PT, R3.reuse, 0x38, PT ;  /* 0x000000380300780c */ /* 0x040fe40003f24270 */
[----:B------:R-:W-:Y:S01]  /*3f50*/  F2FP.TF32.F32.PACK_B R13, R13 ;  /* 0x0000000dff0d723e */ /* 0x000fe200024050ff */
[----:B------:R-:W-:Y:S01]  /*3f60*/  @P3 STG.E desc[UR36][R6.64+0x84], R43 ;  /* 0x0000842b06003986 */ /* 0x000fe2000c101924 */
[C---:B------:R-:W-:Y:S01]  /*3f70*/  ISETP.GT.AND P3, PT, R3.reuse, 0x30, PT ;  /* 0x000000300300780c */ /* 0x040fe20003f64270 */
[----:B------:R-:W-:Y:S01]  /*3f80*/  @P4 IMAD.MOV.U32 R2, RZ, RZ, R6 ;  /* 0x000000ffff024224 */ /* 0x000fe200078e0006 */
[----:B------:R-:W-:Y:S01]  /*3f90*/  F2FP.TF32.F32.PACK_B R47, R47 ;  /* 0x0000002fff2f723e */ /* 0x000fe200024050ff */
[----:B------:R1:W-:Y:S01]  /*3fa0*/  @P2 STG.E desc[UR36][R4.64+0xa0], R11 ;  /* 0x0000a00b04002986 */ /* 0x0003e2000c101924 */
[----:B------:R-:W-:-:S02]  /*3fb0*/  ISETP.GT.AND P2, PT, R3, 0x31, PT ;  /* 0x000000310300780c */ /* 0x000fc40003f44270 */
[----:B------:R-:W-:Y:S01]  /*3fc0*/  F2FP.TF32.F32.PACK_B R49, R49 ;  /* 0x00000031ff31723e */ /* 0x000fe200024050ff */
[----:B------:R-:W-:Y:S01]  /*3fd0*/  @P0 STG.E desc[UR36][R4.64+0xa4], R45 ;  /* 0x0000a42d04000986 */ /* 0x000fe2000c101924 */
[----:B------:R-:W-:Y:S01]  /*3fe0*/  ISETP.GT.AND P0, PT, R3, 0x39, PT ;  /* 0x000000390300780c */ /* 0x000fe20003f04270 */
[----:B------:R-:W-:Y:S02]  /*3ff0*/  @P4 IMAD.MOV.U32 R3, RZ, RZ, R7 ;  /* 0x000000ffff034224 */ /* 0x000fe400078e0007 */
[-C--:B0-----:R-:W-:Y:S01]  /*4000*/  FMUL R9, R48, R56.reuse ;  /* 0x0000003830097220 */ /* 0x081fe20000400000 */
[----:B------:R-:W-:Y:S02]  /*4010*/  F2FP.TF32.F32.PACK_B R51, R51 ;  /* 0x00000033ff33723e */ /* 0x000fe400024050ff */
[----:B------:R-:W-:Y:S01]  /*4020*/  F2FP.TF32.F32.PACK_B R15, R15 ;  /* 0x0000000fff0f723e */ /* 0x000fe200024050ff */
[----:B------:R0:W-:Y:S01]  /*4030*/  @P4 STG.E desc[UR36][R2.64+0xa0], R13 ;  /* 0x0000a00d02004986 */ /* 0x0001e2000c101924 */
[----:B------:R-:W-:Y:S01]  /*4040*/  ISETP.GT.AND P4, PT, R0, RZ, P3 ;  /* 0x000000ff0000720c */ /* 0x000fe20001f84270 */
[----:B-1----:R-:W-:Y:S01]  /*4050*/  FMUL R11, R50, R56 ;  /* 0x00000038320b7220 */ /* 0x002fe20000400000 */
[----:B------:R-:W-:-:S02]  /*4060*/  ISETP.GT.AND P3, PT, R0, 0x8, P3 ;  /* 0x000000080000780c */ /* 0x000fc40001f64270 */
[----:B------:R-:W-:Y:S02]  /*4070*/  F2FP.TF32.F32.PACK_B R9, R9 ;  /* 0x00000009ff09723e */ /* 0x000fe400024050ff */
[----:B------:R-:W-:Y:S02]  /*4080*/  F2FP.TF32.F32.PACK_B R11, R11 ;  /* 0x0000000bff0b723e */ /* 0x000fe400024050ff */
[----:B------:R-:W-:Y:S02]  /*4090*/  F2FP.TF32.F32.PACK_B R53, R53 ;  /* 0x00000035ff35723e */ /* 0x000fe400024050ff */
[----:B------:R-:W-:Y:S01]  /*40a0*/  F2FP.TF32.F32.PACK_B R55, R55 ;  /* 0x00000037ff37723e */ /* 0x000fe200024050ff */
[----:B0-----:R-:W-:Y:S02]  /*40b0*/  @P5 IMAD.MOV.U32 R2, RZ, RZ, R6 ;  /* 0x000000ffff025224 */ /* 0x001fe400078e0006 */
[----:B------:R-:W-:Y:S01]  /*40c0*/  FMUL R13, R54, R56 ;  /* 0x00000038360d7220 */ /* 0x000fe20000400000 */
[----:B------:R-:W-:-:S04]  /*40d0*/  @P5 IMAD.MOV.U32 R3, RZ, RZ, R7 ;  /* 0x000000ffff035224 */ /* 0x000fc800078e0007 */
[----:B------:R-:W-:Y:S01]  /*40e0*/  F2FP.TF32.F32.PACK_B R13, R13 ;  /* 0x0000000dff0d723e */ /* 0x000fe200024050ff */
[----:B------:R0:W-:Y:S01]  /*40f0*/  @P5 STG.E desc[UR36][R2.64+0xa4], R47 ;  /* 0x0000a42f02005986 */ /* 0x0001e2000c101924 */
[C---:B------:R-:W-:Y:S02]  /*4100*/  ISETP.GT.AND P5, PT, R0.reuse, RZ, P2 ;  /* 0x000000ff0000720c */ /* 0x040fe400017a4270 */
[----:B------:R-:W-:Y:S01]  /*4110*/  ISETP.GT.AND P2, PT, R0, 0x8, P2 ;  /* 0x000000080000780c */ /* 0x000fe20001744270 */
[----:B0-----:R-:W-:Y:S02]  /*4120*/  @P4 IMAD.MOV.U32 R2, RZ, RZ, R4 ;  /* 0x000000ffff024224 */ /* 0x001fe400078e0004 */
[----:B------:R-:W-:-:S05]  /*4130*/  @P4 IMAD.MOV.U32 R3, RZ, RZ, R5 ;  /* 0x000000ffff034224 */ /* 0x000fca00078e0005 */
        /* <DEDUP_REMOVED lines=10> */
[----:B------:R0:W-:Y:S02]  /*41e0*/  @P3 STG.E desc[UR36][R2.64+0xc0], R11 ;  /* 0x0000c00b02003986 */ /* 0x0001e4000c101924 */
[----:B0-----:R-:W-:Y:S02]  /*41f0*/  @P2 IMAD.MOV.U32 R2, RZ, RZ, R6 ;  /* 0x000000ffff022224 */ /* 0x001fe400078e0006 */
[----:B------:R-:W-:-:S05]  /*4200*/  @P2 IMAD.MOV.U32 R3, RZ, RZ, R7 ;  /* 0x000000ffff032224 */ /* 0x000fca00078e0007 */
[----:B------:R0:W-:Y:S02]  /*4210*/  @P2 STG.E desc[UR36][R2.64+0xc4], R51 ;  /* 0x0000c43302002986 */ /* 0x0001e4000c101924 */
[----:B0-----:R-:W-:Y:S02]  /*4220*/  @P4 IMAD.MOV.U32 R2, RZ, RZ, R4 ;  /* 0x000000ffff024224 */ /* 0x001fe400078e0004 */
[----:B------:R-:W-:-:S05]  /*4230*/  @P4 IMAD.MOV.U32 R3, RZ, RZ, R5 ;  /* 0x000000ffff034224 */ /* 0x000fca00078e0005 */
[----:B------:R0:W-:Y:S04]  /*4240*/  @P4 STG.E desc[UR36][R2.64+0xe0], R15 ;  /* 0x0000e00f02004986 */ /* 0x0001e8000c101924 */
[----:B------:R1:W-:Y:S01]  /*4250*/  @P5 STG.E desc[UR36][R4.64+0xe4], R53 ;  /* 0x0000e43504005986 */ /* 0x0003e2000c101924 */
[----:B0-----:R-:W-:Y:S02]  /*4260*/  @P1 IMAD.MOV.U32 R2, RZ, RZ, R6 ;  /* 0x000000ffff021224 */ /* 0x001fe400078e0006 */
[----:B------:R-:W-:-:S05]  /*4270*/  @P1 IMAD.MOV.U32 R3, RZ, RZ, R7 ;  /* 0x000000ffff031224 */ /* 0x000fca00078e0007 */
[----:B------:R1:W-:Y:S04]  /*4280*/  @P1 STG.E desc[UR36][R2.64+0xe0], R13 ;  /* 0x0000e00d02001986 */ /* 0x0003e8000c101924 */
[----:B------:R1:W-:Y:S02]  /*4290*/  @P0 STG.E desc[UR36][R6.64+0xe4], R55 ;  /* 0x0000e43706000986 */ /* 0x0003e4000c101924 */
.L_x_94:
[----:B------:R-:W-:Y:S05]  /*42a0*/  BSYNC B0 ;  /* 0x0000000000007941 */ /* 0x000fea0003800000 */
.L_x_32:
[----:B-1----:R-:W2:Y:S01]  /*42b0*/  LDL.64 R2, [R1] ;  /* 0x0000000001027983 */ /* 0x002ea20000100a00 */
[----:B------:R-:W-:Y:S01]  /*42c0*/  ULDC.64 UR4, c[0x0][0x650] ;  /* 0x0001940000047ab9 */ /* 0x000fe20000000a00 */
[----:B------:R1:W-:Y:S01]  /*42d0*/  SYNCS.ARRIVE.TRANS64.A1T0 RZ, [R64+UR47], RZ ;  /* 0x000000ff40ff79a7 */ /* 0x0003e2000810002f */
[----:B------:R-:W-:Y:S01]  /*42e0*/  PRMT R0, RZ, 0x7610, R0 ;  /* 0x00007610ff007816 */ /* 0x000fe20000000000 */
[----:B-----5:R-:W-:Y:S02]  /*42f0*/  IMAD.MOV.U32 R19, RZ, RZ, -0x1 ;  /* 0xffffffffff137424 */ /* 0x020fe400078e00ff */
[----:B------:R-:W-:Y:S01]  /*4300*/  IMAD.MOV.U32 R22, RZ, RZ, -0x1 ;  /* 0xffffffffff167424 */ /* 0x000fe200078e00ff */
[----:B--2---:R-:W-:-:S04]  /*4310*/  LEA R18, P0, R2, R18, 0x1 ;  /* 0x0000001202127211 */ /* 0x004fc800078008ff */
[----:B------:R-:W-:Y:S01]  /*4320*/  LEA.HI.X R17, R2, R17, R23, 0x1, P0 ;  /* 0x0000001102117211 */ /* 0x000fe200000f0c17 */
[----:B------:R-:W-:Y:S01]  /*4330*/  IMAD.MOV.U32 R2, RZ, RZ, -0x1 ;  /* 0xffffffffff027424 */ /* 0x000fe200078e00ff */
[----:B------:R-:W-:-:S04]  /*4340*/  ISETP.GE.U32.AND P0, PT, R18, UR4, PT ;  /* 0x0000000412007c0c */ /* 0x000fc8000bf06070 */
[----:B------:R-:W-:-:S13]  /*4350*/  ISETP.GE.U32.AND.EX P0, PT, R17, UR5, PT, P0 ;  /* 0x0000000511007c0c */ /* 0x000fda000bf06100 */
[----:B-1----:R-:W-:Y:S05]  /*4360*/  @P0 BRA `(.L_x_95) ;  /* 0x0000000400700947 */ /* 0x002fea0003800000 */
[----:B0---4-:R-:W0:Y:S01]  /*4370*/  S2R R10, SR_CTAID.X ;  /* 0x00000000000a7919 */ /* 0x011e220000002500 */
[----:B---3--:R-:W1:Y:S01]  /*4380*/  LDC.64 R8, c[0x0][0x628] ;  /* 0x00018a00ff087b82 */ /* 0x008e620000000a00 */
[----:B------:R-:W-:Y:S01]  /*4390*/  ULDC UR4, c[0x0][0x150] ;  /* 0x0000540000047ab9 */ /* 0x000fe20000000800 */
[----:B------:R-:W-:Y:S01]  /*43a0*/  IMAD.MOV.U32 R6, RZ, RZ, R18 ;  /* 0x000000ffff067224 */ /* 0x000fe200078e0012 */
[----:B------:R-:W2:Y:S01]  /*43b0*/  S2R R20, SR_CTAID.Y ;  /* 0x0000000000147919 */ /* 0x000ea20000002600 */
[----:B------:R-:W-:-:S04]  /*43c0*/  IMAD.MOV.U32 R7, RZ, RZ, R17 ;  /* 0x000000ffff077224 */ /* 0x000fc800078e0011 */
[----:B------:R-:W3:Y:S08]  /*43d0*/  LDC R15, c[0x0][0x144] ;  /* 0x00005100ff0f7b82 */ /* 0x000ef00000000800 */
[----:B------:R-:W4:Y:S08]  /*43e0*/  LDC R0, c[0x0][0x630] ;  /* 0x00018c00ff007b82 */ /* 0x000f300000000800 */
[----:B------:R-:W2:Y:S01]  /*43f0*/  LDC.64 R12, c[0x0][0x620] ;  /* 0x00018800ff0c7b82 */ /* 0x000ea20000000a00 */
[----:B-1----:R-:W-:-:S04]  /*4400*/  ISETP.NE.U32.AND P0, PT, R8, RZ, PT ;  /* 0x000000ff0800720c */ /* 0x002fc80003f05070 */
[----:B------:R-:W-:Y:S02]  /*4410*/  ISETP.NE.AND.EX P0, PT, R9, RZ, PT, P0 ;  /* 0x000000ff0900720c */ /* 0x000fe40003f05300 */
[----:B0-----:R-:W-:-:S05]  /*4420*/  I2FP.F32.U32 R2, R10 ;  /* 0x0000000a00027245 */ /* 0x001fca0000201000 */
[----:B------:R-:W-:-:S04]  /*4430*/  FMUL R2, R2, UR4 ;  /* 0x0000000402027c20 */ /* 0x000fc80008400000 */
[----:B------:R0:W1:Y:S02]  /*4440*/  F2I.U32.TRUNC.NTZ R14, R2 ;  /* 0x00000002000e7305 */ /* 0x000064000020f000 */
[----:B---34-:R-:W-:Y:S05]  /*4450*/  @!P0 BRA `(.L_x_96) ;  /* 0x0000000000288947 */ /* 0x018fea0003800000 */
[----:B------:R-:W3:Y:S02]  /*4460*/  LDC R3, c[0x0][0x634] ;  /* 0x00018d00ff037b82 */ /* 0x000ee40000000800 */
[----:B---3--:R-:W-:-:S05]  /*4470*/  IADD3 R7, P0, R18, R3, RZ ;  /* 0x0000000312077210 */ /* 0x008fca0007f1e0ff */
[----:B------:R-:W-:-:S04]  /*4480*/  IMAD.X R11, RZ, RZ, R17, P0 ;  /* 0x000000ffff0b7224 */ /* 0x000fc800000e0611 */
[----:B0-----:R-:W-:-:S04]  /*4490*/  IMAD.WIDE.U32 R2, R11, R8, RZ ;  /* 0x000000080b027225 */ /* 0x001fc800078e00ff */
[----:B------:R-:W-:-:S04]  /*44a0*/  IMAD.WIDE.U32 R4, P0, R7, R9, R2 ;  /* 0x0000000907047225 */ /* 0x000fc80007800002 */
[----:B------:R-:W-:-:S04]  /*44b0*/  IMAD.WIDE.U32 R2, R7, R8, RZ ;  /* 0x0000000807027225 */ /* 0x000fc800078e00ff */
[----:B------:R-:W-:Y:S01]  /*44c0*/  IMAD.X R7, RZ, RZ, RZ, P0 ;  /* 0x000000ffff077224 */ /* 0x000fe200000e06ff */
[----:B------:R-:W-:Y:S01]  /*44d0*/  IADD3 RZ, P0, R3, R4, RZ ;  /* 0x0000000403ff7210 */ /* 0x000fe20007f1e0ff */
[----:B------:R-:W-:-:S04]  /*44e0*/  IMAD.MOV.U32 R6, RZ, RZ, R5 ;  /* 0x000000ffff067224 */ /* 0x000fc800078e0005 */
[----:B------:R-:W-:-:S08]  /*44f0*/  IMAD.WIDE.U32.X R6, R11, R9, R6, P0 ;  /* 0x000000090b067225 */ /* 0x000fd000000e0406 */
.L_x_96:
[----:B------:R-:W3:Y:S01]  /*4500*/  LDC.64 R26, c[0x0][0x640] ;  /* 0x00019000ff1a7b82 */ /* 0x000ee20000000a00 */
[-C--:B------:R-:W-:Y:S01]  /*4510*/  SHF.R.U64 R11, R6, R0.reuse, R7 ;  /* 0x00000000060b7219 */ /* 0x080fe20000001207 */
[----:B------:R-:W-:Y:S01]  /*4520*/  IMAD.MOV.U32 R19, RZ, RZ, R17 ;  /* 0x000000ffff137224 */ /* 0x000fe200078e0011 */
[----:B------:R-:W-:Y:S01]  /*4530*/  SHF.R.U32.HI R0, RZ, R0, R7 ;  /* 0x00000000ff007219 */ /* 0x000fe20000011607 */
[----:B-1----:R-:W-:Y:S01]  /*4540*/  IMAD.MOV R14, RZ, RZ, -R14 ;  /* 0x000000ffff0e7224 */ /* 0x002fe200078e0a0e */
[----:B------:R-:W-:Y:S01]  /*4550*/  IADD3 R5, P0, RZ, -R11, RZ ;  /* 0x8000000bff057210 */ /* 0x000fe20007f1e0ff */
[----:B------:R-:W-:Y:S01]  /*4560*/  ULDC UR4, c[0x0][0x154] ;  /* 0x0000550000047ab9 */ /* 0x000fe20000000800 */
[----:B------:R-:W-:Y:S01]  /*4570*/  IMAD.MOV.U32 R7, RZ, RZ, 0x1 ;  /* 0x00000001ff077424 */ /* 0x000fe200078e00ff */
[----:B------:R-:W1:Y:S01]  /*4580*/  LDC R4, c[0x0][0x618] ;  /* 0x00018600ff047b82 */ /* 0x000e620000000800 */
[----:B------:R-:W-:Y:S02]  /*4590*/  IMAD R22, R15, R14, R10 ;  /* 0x0000000e0f167224 */ /* 0x000fe400078e020a */
[----:B------:R-:W-:-:S04]  /*45a0*/  IMAD.X R3, RZ, RZ, ~R0, P0 ;  /* 0x000000ffff037224 */ /* 0x000fc800000e0e00 */
[-C--:B--2---:R-:W-:Y:S01]  /*45b0*/  IMAD R0, R3, R12.reuse, RZ ;  /* 0x0000000c03007224 */ /* 0x084fe200078e02ff */
[----:B------:R-:W2:Y:S01]  /*45c0*/  LDC R6, c[0x0][0x608] ;  /* 0x00018200ff067b82 */ /* 0x000ea20000000800 */
[----:B0-----:R-:W-:-:S04]  /*45d0*/  IMAD.WIDE.U32 R2, R5, R12, R18 ;  /* 0x0000000c05027225 */ /* 0x001fc800078e0012 */
[----:B------:R-:W-:Y:S01]  /*45e0*/  IMAD R5, R5, R13, R0 ;  /* 0x0000000d05057224 */ /* 0x000fe200078e0200 */
[----:B------:R-:W-:Y:S02]  /*45f0*/  I2FP.F32.U32 R0, R20 ;  /* 0x0000001400007245 */ /* 0x000fe40000201000 */
[----:B------:R-:W0:Y:S01]  /*4600*/  LDC R24, c[0x0][0x658] ;  /* 0x00019600ff187b82 */ /* 0x000e220000000800 */
[----:B------:R-:W-:Y:S01]  /*4610*/  IMAD.IADD R3, R3, 0x1, R5 ;  /* 0x0000000103037824 */ /* 0x000fe200078e0205 */
[----:B---3--:R-:W-:Y:S01]  /*4620*/  ISETP.NE.U32.AND P0, PT, R26, RZ, PT ;  /* 0x000000ff1a00720c */ /* 0x008fe20003f05070 */
[----:B------:R-:W-:Y:S01]  /*4630*/  FMUL R0, R0, UR4 ;  /* 0x0000000400007c20 */ /* 0x000fe20008400000 */
[----:B------:R-:W-:Y:S02]  /*4640*/  IMAD.MOV.U32 R5, RZ, RZ, -0x1 ;  /* 0xffffffffff057424 */ /* 0x000fe400078e00ff */
[----:B------:R-:W-:Y:S01]  /*4650*/  ISETP.NE.AND.EX P0, PT, R27, RZ, PT, P0 ;  /* 0x000000ff1b00720c */ /* 0x000fe20003f05300 */
[----:B------:R3:W4:Y:S01]  /*4660*/  F2I.U32.TRUNC.NTZ R12, R0 ;  /* 0x00000000000c7305 */ /* 0x000722000020f000 */
[----:B------:R-:W3:Y:S01]  /*4670*/  LDC R15, c[0x0][0x148] ;  /* 0x00005200ff0f7b82 */ /* 0x000ee20000000800 */
[----:B-1----:R-:W-:-:S02]  /*4680*/  SHF.R.U64 R10, R2, R4, R3 ;  /* 0x00000004020a7219 */ /* 0x002fc40000001203 */
[----:B------:R-:W-:-:S05]  /*4690*/  SHF.R.U32.HI R3, RZ, R4, R3 ;  /* 0x00000004ff037219 */ /* 0x000fca0000011603 */
[----:B------:R-:W1:Y:S01]  /*46a0*/  LDC R14, c[0x0][0x600] ;  /* 0x00018000ff0e7b82 */ /* 0x000e620000000800 */
[-CC-:B--2---:R-:W-:Y:S02]  /*46b0*/  SHF.R.U64 R8, R10, R6.reuse, R3.reuse ;  /* 0x000000060a087219 */ /* 0x184fe40000001203 */
[----:B------:R-:W-:-:S05]  /*46c0*/  SHF.R.U32.HI R3, RZ, R6, R3 ;  /* 0x00000006ff037219 */ /* 0x000fca0000011603 */
[----:B------:R-:W2:Y:S01]  /*46d0*/  LDC R21, c[0x0][0x648] ;  /* 0x00019200ff157b82 */ /* 0x000ea20000000800 */
[-CC-:B0-----:R-:W-:Y:S02]  /*46e0*/  SHF.R.U64 R13, R8, R24.reuse, R3.reuse ;  /* 0x00000018080d7219 */ /* 0x181fe40000001203 */
[-C--:B------:R-:W-:Y:S02]  /*46f0*/  SHF.L.U32 R5, R5, R24.reuse, RZ ;  /* 0x0000001805057219 */ /* 0x080fe400000006ff */
[-C--:B------:R-:W-:Y:S01]  /*4700*/  SHF.R.U32.HI R3, RZ, R24.reuse, R3 ;  /* 0x00000018ff037219 */ /* 0x080fe20000011603 */
[----:B------:R-:W-:Y:S01]  /*4710*/  IMAD.MOV.U32 R2, RZ, RZ, R13 ;  /* 0x000000ffff027224 */ /* 0x000fe200078e000d */
[----:B------:R-:W-:Y:S01]  /*4720*/  SHF.L.U32 R24, R7, R24, RZ ;  /* 0x0000001807187219 */ /* 0x000fe200000006ff */
[----:B------:R-:W0:Y:S01]  /*4730*/  LDC R25, c[0x0][0x638] ;  /* 0x00018e00ff197b82 */ /* 0x000e220000000800 */
[----:B------:R-:W-:-:S07]  /*4740*/  LOP3.LUT R19, RZ, R5, RZ, 0x33, !PT ;  /* 0x00000005ff137212 */ /* 0x000fce00078e33ff */
[----:B------:R-:W0:Y:S01]  /*4750*/  LDC R28, c[0x0][0x610] ;  /* 0x00018400ff1c7b82 */ /* 0x000e220000000800 */
[----:B----4-:R-:W-:Y:S05]  /*4760*/  @!P0 BRA `(.L_x_97) ;  /* 0x0000000000288947 */ /* 0x010fea0003800000 */
[----:B---3--:R-:W3:Y:S02]  /*4770*/  LDC R0, c[0x0][0x64c] ;  /* 0x00019300ff007b82 */ /* 0x008ee40000000800 */
[----:B---3--:R-:W-:-:S05]  /*4780*/  IADD3 R7, P0, R13, R0, RZ ;  /* 0x000000000d077210 */ /* 0x008fca0007f1e0ff */
        /* <DEDUP_REMOVED lines=8> */
.L_x_97:
[----:B------:R-:W4:Y:S01]  /*4810*/  LDC R4, c[0x0][0x65c] ;  /* 0x00019700ff047b82 */ /* 0x000f220000000800 */
[----:B--23--:R-:W-:Y:S01]  /*4820*/  SHF.R.U64 R0, R2, R21, R3 ;  /* 0x0000001502007219 */ /* 0x00cfe20000001203 */
[----:B-1----:R-:W-:Y:S01]  /*4830*/  VIADD R3, R14, 0xffffffff ;  /* 0xffffffff0e037836 */ /* 0x002fe20000000000 */
[----:B------:R-:W-:Y:S01]  /*4840*/  LOP3.LUT R19, R8, R19, RZ, 0xc0, !PT ;  /* 0x0000001308137212 */ /* 0x000fe200078ec0ff */
[----:B------:R-:W-:Y:S02]  /*4850*/  IMAD.MOV R12, RZ, RZ, -R12 ;  /* 0x000000ffff0c7224 */ /* 0x000fe400078e0a0c */
[----:B------:R-:W-:Y:S01]  /*4860*/  IMAD.MOV R2, RZ, RZ, -R0 ;  /* 0x000000ffff027224 */ /* 0x000fe200078e0a00 */
[----:B------:R-:W-:Y:S01]  /*4870*/  LOP3.LUT R3, R10, R3, RZ, 0xc0, !PT ;  /* 0x000000030a037212 */ /* 0x000fe200078ec0ff */
[----:B------:R-:W-:Y:S02]  /*4880*/  IMAD R19, R24, R0, R19 ;  /* 0x0000000018137224 */ /* 0x000fe400078e0213 */
[----:B0-----:R-:W-:-:S04]  /*4890*/  IMAD R0, R2, R25, R13 ;  /* 0x0000001902007224 */ /* 0x001fc800078e020d */
[----:B------:R-:W-:Y:S01]  /*48a0*/  IMAD R2, R0, R14, R3 ;  /* 0x0000000e00027224 */ /* 0x000fe200078e0203 */
[----:B----4-:R-:W-:Y:S01]  /*48b0*/  ISETP.NE.AND P0, PT, R4, 0x1, PT ;  /* 0x000000010400780c */ /* 0x010fe20003f05270 */
[----:B------:R-:W-:-:S05]  /*48c0*/  IMAD.MOV.U32 R4, RZ, RZ, 0x1 ;  /* 0x00000001ff047424 */ /* 0x000fca00078e00ff */
[----:B------:R-:W-:-:S07]  /*48d0*/  PRMT R0, R4, 0x7610, R0 ;  /* 0x0000761004007816 */ /* 0x000fce0000000000 */
[----:B------:R-:W-:-:S04]  /*48e0*/  @P0 IMAD R22, R15, R12, R20 ;  /* 0x0000000c0f160224 */ /* 0x000fc800078e0214 */
[----:B------:R-:W-:-:S05]  /*48f0*/  IMAD R19, R19, R28, R22 ;  /* 0x0000001c13137224 */ /* 0x000fca00078e0216 */
[----:B------:R-:W-:Y:S02]  /*4900*/  SEL R22, R2, R19, !P0 ;  /* 0x0000001302167207 */ /* 0x000fe40004000000 */
[----:B------:R-:W-:Y:S01]  /*4910*/  SEL R19, R19, R2, !P0 ;  /* 0x0000000213137207 */ /* 0x000fe20004000000 */
[----:B------:R-:W-:-:S07]  /*4920*/  IMAD.MOV.U32 R2, RZ, RZ, R11 ;  /* 0x000000ffff027224 */ /* 0x000fce00078e000b */
.L_x_95:
[----:B------:R-:W-:Y:S02]  /*4930*/  LOP3.LUT P0, RZ, R0, 0xff, RZ, 0xc0, !PT ;  /* 0x000000ff00ff7812 */ /* 0x000fe4000780c0ff */
[----:B------:R-:W-:-:S11]  /*4940*/  LOP3.LUT R71, R71, 0x1, RZ, 0x3c, !PT ;  /* 0x0000000147477812 */ /* 0x000fd600078e3cff */
[----:B------:R-:W-:Y:S05]  /*4950*/  @P0 BRA `(.L_x_98) ;  /* 0xffffffc800cc0947 */ /* 0x000fea000383ffff */
[----:B------:R-:W-:Y:S05]  /*4960*/  EXIT ;  /* 0x000000000000794d */ /* 0x000fea0003800000 */
.L_x_13:
[----:B------:R-:W-:-:S08]  /*4970*/  ISETP.NE.AND P0, PT, R0, RZ, PT ;  /* 0x000000ff0000720c */ /* 0x000fd00003f05270 */
[----:B0-----:R-:W0:-:S00]  /*4980*/  USETMAXREG.DEALLOC.CTAPOOL 0x28 ;  /* 0x00000028000079c8 */ /* 0x001e0000080e0500 */
[----:B------:R-:W-:Y:S05]  /*4990*/  @P0 EXIT ;  /* 0x000000000000094d */ /* 0x000fea0003800000 */
[----:B0-----:R-:W-:Y:S01]  /*49a0*/  LOP3.LUT P0, RZ, R8, 0xff, RZ, 0xc0, !PT ;  /* 0x000000ff08ff7812 */ /* 0x001fe2000780c0ff */
[----:B------:R-:W-:Y:S02]  /*49b0*/  IMAD.MOV.U32 R0, RZ, RZ, 0x1 ;  /* 0x00000001ff007424 */ /* 0x000fe400078e00ff */
[----:B------:R-:W-:-:S10]  /*49c0*/  IMAD.MOV.U32 R7, RZ, RZ, RZ ;  /* 0x000000ffff077224 */ /* 0x000fd400078e00ff */
[----:B------:R-:W-:Y:S05]  /*49d0*/  @!P0 BRA `(.L_x_99) ;  /* 0x0000000c00148947 */ /* 0x000fea0003800000 */
[----:B------:R-:W-:Y:S01]  /*49e0*/  LOP3.LUT P0, RZ, R4, 0x1f, RZ, 0xc0, !PT ;  /* 0x0000001f04ff7812 */ /* 0x000fe2000780c0ff */
[----:B------:R-:W-:Y:S01]  /*49f0*/  ULDC UR5, c[0x0][0x658] ;  /* 0x0001960000057ab9 */ /* 0x000fe20000000800 */
[----:B------:R-:W-:Y:S01]  /*4a00*/  UMOV UR6, 0xffffffff ;  /* 0xffffffff00067882 */ /* 0x000fe20000000000 */
[----:B------:R-:W-:Y:S01]  /*4a10*/  BSSY B0, `(.L_x_99) ;  /* 0x00000c1000007945 */ /* 0x000fe20003800000 */
[----:B------:R-:W-:Y:S01]  /*4a20*/  USHF.L.U32 UR6, UR6, UR5, URZ ;  /* 0x0000000506067299 */ /* 0x000fe2000800063f */
[C---:B------:R-:W-:Y:S01]  /*4a30*/  ISETP.NE.AND P2, PT, R3.reuse, RZ, PT ;  /* 0x000000ff0300720c */ /* 0x040fe20003f45270 */
[----:B------:R-:W-:Y:S01]  /*4a40*/  IMAD.MOV.U32 R8, RZ, RZ, 0x1 ;  /* 0x00000001ff087424 */ /* 0x000fe200078e00ff */
[----:B------:R-:W-:Y:S01]  /*4a50*/  ISETP.NE.OR P0, PT, R3, RZ, !P0 ;  /* 0x000000ff0300720c */ /* 0x000fe20004705670 */
[----:B------:R-:W-:Y:S01]  /*4a60*/  IMAD.MOV.U32 R0, RZ, RZ, 0x1 ;  /* 0x00000001ff007424 */ /* 0x000fe200078e00ff */
[----:B------:R-:W-:Y:S01]  /*4a70*/  LOP3.LUT R6, R16, 0x2, RZ, 0xfc, !PT ;  /* 0x0000000210067812 */ /* 0x000fe200078efcff */
[----:B------:R-:W-:Y:S01]  /*4a80*/  IMAD.MOV.U32 R7, RZ, RZ, RZ ;  /* 0x000000ffff077224 */ /* 0x000fe200078e00ff */
[----:B------:R-:W-:Y:S01]  /*4a90*/  ULDC UR4, c[0x0][0x600] ;  /* 0x0001800000047ab9 */ /* 0x000fe20000000800 */
[----:B------:R-:W-:Y:S01]  /*4aa0*/  UMOV UR7, 0x1 ;  /* 0x0000000100077882 */ /* 0x000fe20000000000 */
[----:B------:R-:W-:-:S02]  /*4ab0*/  UIADD3 UR19, UR40, 0x1, URZ ;  /* 0x0000000128137890 */ /* 0x000fc4000fffe03f */
[----:B------:R-:W-:Y:S02]  /*4ac0*/  UIADD3 UR15, UR4, -0x1, URZ ;  /* 0xffffffff040f7890 */ /* 0x000fe4000fffe03f */
[----:B------:R-:W-:Y:S02]  /*4ad0*/  USHF.L.U32 UR17, UR7, UR5, URZ ;  /* 0x0000000507117299 */ /* 0x000fe4000800063f */
[----:B------:R-:W-:Y:S01]  /*4ae0*/  ULOP3.LUT UR16, URZ, UR6, URZ, 0x33, !UPT ;  /* 0x000000063f107292 */ /* 0x000fe2000f8e333f */
[----:B------:R-:W-:-:S11]  /*4af0*/  ULDC.64 UR20, c[0x0][0x198] ;  /* 0x0000660000147ab9 */ /* 0x000fd60000000a00 */
.L_x_111:
[----:B------:R-:W-:-:S03]  /*4b00*/  UMOV UR4, 0xffffffff ;  /* 0xffffffff00047882 */ /* 0x000fc60000000000 */
[----:B------:R-:W-:Y:S05]  /*4b10*/  BRA.DIV UR4, `(.L_x_100) ;  /* 0x0000000e04b47947 */ /* 0x000fea000b800000 */
[----:B------:R-:W-:-:S13]  /*4b20*/  ELECT P6, URZ, PT ;  /* 0x00000000003f782f */ /* 0x000fda00038c0000 */
.L_x_123:
[----:B------:R-:W0:Y:S01]  /*4b30*/  LDC R3, c[0x0][0x28c] ;  /* 0x0000a300ff037b82 */ /* 0x000e220000000800 */
[----:B------:R-:W-:Y:S01]  /*4b40*/  BSSY B1, `(.L_x_101) ;  /* 0x0000035000017945 */ /* 0x000fe20003800000 */
[----:B0-----:R-:W-:-:S13]  /*4b50*/  ISETP.LT.OR P6, PT, R3, 0x1, !P6 ;  /* 0x000000010300780c */ /* 0x001fda00077c1670 */
[----:B------:R-:W-:Y:S05]  /*4b60*/  @P6 BRA `(.L_x_102) ;  /* 0x0000000000c86947 */ /* 0x000fea0003800000 */
[----:B------:R-:W-:Y:S02]  /*4b70*/  IMAD.SHL.U32 R22, R22, 0x40, RZ ;  /* 0x0000004016167824 */ /* 0x000fe400078e00ff */
[----:B------:R-:W-:Y:S02]  /*4b80*/  IMAD.SHL.U32 R19, R19, 0x40, RZ ;  /* 0x0000004013137824 */ /* 0x000fe400078e00ff */
[----:B------:R-:W-:Y:S02]  /*4b90*/  IMAD.MOV.U32 R12, RZ, RZ, RZ ;  /* 0x000000ffff0c7224 */ /* 0x000fe400078e00ff */
[----:B------:R-:W-:Y:S02]  /*4ba0*/  IMAD.U32 R13, RZ, RZ, UR19 ;  /* 0x00000013ff0d7e24 */ /* 0x000fe4000f8e00ff */
[----:B------:R-:W-:Y:S02]  /*4bb0*/  IMAD.MOV.U32 R3, RZ, RZ, R0 ;  /* 0x000000ffff037224 */ /* 0x000fe400078e0000 */
[----:B------:R-:W-:-:S07]  /*4bc0*/  IMAD.MOV.U32 R4, RZ, RZ, R7 ;  /* 0x000000ffff047224 */ /* 0x000fce00078e0007 */
.L_x_106:
[----:B------:R-:W0:Y:S01]  /*4bd0*/  S2R R10, SR_CgaCtaId ;  /* 0x00000000000a7919 */ /* 0x000e220000008800 */
[----:B------:R-:W-:Y:S01]  /*4be0*/  MOV R5, 0x400 ;  /* 0x0000040000057802 */ /* 0x000fe20000000f00 */
[----:B------:R-:W1:Y:S03]  /*4bf0*/  @!P2 LDC R9, c[0x0][0x500] ;  /* 0x00014000ff09ab82 */ /* 0x000e660000000800 */
[----:B0-----:R-:W-:Y:S02]  /*4c00*/  LEA R11, R10, R5, 0x18 ;  /* 0x000000050a0b7211 */ /* 0x001fe400078ec0ff */
[----:B------:R-:W-:-:S03]  /*4c10*/  SHF.L.U32 R5, R3, 0x1f, RZ ;  /* 0x0000001f03057819 */ /* 0x000fc600000006ff */
[----:B------:R-:W-:-:S04]  /*4c20*/  IMAD R10, R4, 0x8, R11 ;  /* 0x00000008040a7824 */ /* 0x000fc800078e020b */
[----:B------:R-:W0:Y:S02]  /*4c30*/  SYNCS.PHASECHK.TRANS64.TRYWAIT P1, [R10+URZ+0x18], R5 ;  /* 0x000018050a0075a7 */ /* 0x000e24000802017f */
[----:B01----:R-:W-:Y:S05]  /*4c40*/  @!P1 BRA `(.L_x_103) ;  /* 0x0000000c00889947 */ /* 0x003fea0003800000 */
.L_x_124:
[----:B0-----:R-:W-:Y:S01]  /*4c50*/  PRMT R5, R6, 0x9910, RZ ;  /* 0x0000991006057816 */ /* 0x001fe200000000ff */
[----:B------:R0:W-:Y:S03]  /*4c60*/  @!P2 SYNCS.ARRIVE.TRANS64 RZ, [R10+URZ], R9 ;  /* 0x000000090affa9a7 */ /* 0x0001e6000800003f */
[----:B------:R-:W-:-:S13]  /*4c70*/  ISETP.NE.AND P1, PT, R5, 0x2, PT ;  /* 0x000000020500780c */ /* 0x000fda0003f25270 */
[----:B0-----:R-:W-:Y:S05]  /*4c80*/  @P1 BRA `(.L_x_104) ;  /* 0x0000000000041947 */ /* 0x001fea0003800000 */
[----:B------:R-:W-:Y:S01]  /*4c90*/  BPT.TRAP 0x1 ;  /* 0x000000040000795c */ /* 0x000fe20000300000 */
.L_x_104:
[----:B------:R-:W-:Y:S05]  /*4ca0*/  @P0 BRA `(.L_x_105) ;  /* 0x0000000000040947 */ /* 0x000fea0003800000 */
[----:B------:R-:W-:Y:S01]  /*4cb0*/  BPT.TRAP 0x1 ;  /* 0x000000040000795c */ /* 0x000fe20000300000 */
.L_x_105:
[----:B------:R-:W-:Y:S01]  /*4cc0*/  IMAD R11, R4, 0x2000, R11 ;  /* 0x00002000040b7824 */ /* 0x000fe200078e020b */
[----:B------:R-:W-:Y:S01]  /*4cd0*/  R2UR UR9, R10 ;  /* 0x000000000a0972ca */ /* 0x000fe200000e0000 */
[----:B------:R-:W-:Y:S01]  /*4ce0*/  VIADD R13, R13, 0xffffffff ;  /* 0xffffffff0d0d7836 */ /* 0x000fe20000000000 */
[----:B------:R-:W-:Y:S01]  /*4cf0*/  UIADD3 UR4, UP0, UR20, 0xf0, URZ ;  /* 0x000000f014047890 */ /* 0x000fe2000ff1e03f */
[----:B------:R-:W-:Y:S01]  /*4d00*/  R2UR UR11, R19 ;  /* 0x00000000130b72ca */ /* 0x000fe200000e0000 */
[----:B------:R-:W-:Y:S01]  /*4d10*/  UIADD3 UR22, UP1, UR20, 0x1f0, URZ ;  /* 0x000001f014167890 */ /* 0x000fe2000ff3e03f */
[----:B------:R-:W-:Y:S01]  /*4d20*/  R2UR UR8, R11 ;  /* 0x000000000b0872ca */ /* 0x000fe200000e0000 */
[----:B------:R-:W-:Y:S01]  /*4d30*/  UIADD3.X UR5, URZ, UR21, URZ, UP0, !UPT ;  /* 0x000000153f057290 */ /* 0x000fe200087fe43f */
[----:B------:R-:W-:Y:S01]  /*4d40*/  R2UR UR10, R12 ;  /* 0x000000000c0a72ca */ /* 0x000fe200000e0000 */
[----:B------:R-:W-:Y:S01]  /*4d50*/  VIADD R4, R4, 0x1 ;  /* 0x0000000104047836 */ /* 0x000fe20000000000 */
[----:B------:R-:W-:Y:S01]  /*4d60*/  R2UR UR12, R2 ;  /* 0x00000000020c72ca */ /* 0x000fe200000e0000 */
[----:B------:R-:W-:Y:S01]  /*4d70*/  UIADD3.X UR23, URZ, UR21, URZ, UP1, !UPT ;  /* 0x000000153f177290 */ /* 0x000fe20008ffe43f */
[----:B------:R-:W-:Y:S01]  /*4d80*/  R2UR UR18, R22 ;  /* 0x00000000161272ca */ /* 0x000fe200000e0000 */
[----:B------:R-:W-:Y:S01]  /*4d90*/  UMOV UR6, 0x0 ;  /* 0x0000000000067882 */ /* 0x000fe20000000000 */
[----:B------:R-:W-:Y:S01]  /*4da0*/  ISETP.GT.AND P3, PT, R13, 0x1, PT ;  /* 0x000000010d00780c */ /* 0x000fe20003f64270 */
[----:B------:R-:W-:Y:S01]  /*4db0*/  UMOV UR7, 0x10000000 ;  /* 0x1000000000077882 */ /* 0x000fe20000000000 */
[----:B------:R-:W-:Y:S01]  /*4dc0*/  ISETP.NE.AND P1, PT, R4, 0x3, PT ;  /* 0x000000030400780c */ /* 0x000fe20003f25270 */
[----:B------:R-:W-:-:S02]  /*4dd0*/  VIADD R12, R12, 0x20 ;  /* 0x000000200c0c7836 */ /* 0x000fc40000000000 */
[----:B------:R-:W-:Y:S01]  /*4de0*/  UIADD3 UR13, UR8, 0x100, URZ ;  /* 0x00000100080d7890 */ /* 0x000fe2000fffe03f */
[----:B------:R-:W-:Y:S01]  /*4df0*/  SEL R10, RZ, 0x1, P1 ;  /* 0x00000001ff0a7807 */ /* 0x000fe20000800000 */
[----:B------:R-:W-:Y:S01]  /*4e00*/  UIADD3 UR14, UR8, 0x6100, URZ ;  /* 0x00006100080e7890 */ /* 0x000fe2000fffe03f */
[----:B------:R-:W-:Y:S02]  /*4e10*/  SEL R4, R4, RZ, P1 ;  /* 0x000000ff04047207 */ /* 0x000fe40000800000 */
[----:B------:R-:W-:Y:S02]  /*4e20*/  LOP3.LUT R3, R3, R10, RZ, 0x3c, !PT ;  /* 0x0000000a03037212 */ /* 0x000fe400078e3cff */
[----:B------:R-:W-:Y:S02]  /*4e30*/  UMOV UR8, UR13 ;  /* 0x0000000d00087c82 */ /* 0x000fe40008000000 */
[----:B------:R0:W-:Y:S02]  /*4e40*/  UTMALDG.3D [UR8], [UR4], desc[UR6] ;  /* 0x00000608040075b4 */ /* 0x0001e40008011000 */
[----:B0-----:R-:W-:Y:S01]  /*4e50*/  UMOV UR8, UR14 ;  /* 0x0000000e00087c82 */ /* 0x001fe20008000000 */
[----:B------:R-:W-:-:S02]  /*4e60*/  UMOV UR11, UR18 ;  /* 0x00000012000b7c82 */ /* 0x000fc40008000000 */
[----:B------:R0:W-:Y:S02]  /*4e70*/  UTMALDG.3D [UR8], [UR22], desc[UR6] ;  /* 0x00000608160075b4 */ /* 0x0001e40008011000 */
[----:B0-----:R-:W-:Y:S05]  /*4e80*/  @P3 BRA `(.L_x_106) ;  /* 0xfffffffc00503947 */ /* 0x001fea000383ffff */
.L_x_102:
[----:B------:R-:W-:Y:S05]  /*4e90*/  BSYNC B1 ;  /* 0x0000000000017941 */ /* 0x000fea0003800000 */
.L_x_101:
[----:B------:R-:W2:Y:S01]  /*4ea0*/  LDL.64 R10, [R1] ;  /* 0x00000000010a7983 */ /* 0x000ea20000100a00 */
[----:B------:R-:W-:Y:S01]  /*4eb0*/  LOP3.LUT P4, RZ, R8, 0xff, RZ, 0xc0, !PT ;  /* 0x000000ff08ff7812 */ /* 0x000fe2000788c0ff */
[----:B------:R-:W-:Y:S01]  /*4ec0*/  VIADD R4, R7, UR40 ;  /* 0x0000002807047c36 */ /* 0x000fe20008000000 */
[----:B------:R-:W-:Y:S01]  /*4ed0*/  ULDC.64 UR4, c[0x0][0x650] ;  /* 0x0001940000047ab9 */ /* 0x000fe20000000a00 */
[----:B------:R-:W-:Y:S01]  /*4ee0*/  IMAD.U32 R7, RZ, RZ, UR40 ;  /* 0x00000028ff077e24 */ /* 0x000fe2000f8e00ff */
[----:B------:R-:W-:Y:S01]  /*4ef0*/  UISETP.GE.U32.AND UP0, UPT, UR40, 0x3, UPT ;  /* 0x000000032800788c */ /* 0x000fe2000bf06070 */
[----:B------:R-:W-:Y:S01]  /*4f00*/  BSSY B1, `(.L_x_107) ;  /* 0x000006f000017945 */ /* 0x000fe20003800000 */
[----:B------:R-:W-:Y:S01]  /*4f10*/  ISETP.GT.U32.AND P1, PT, R4, 0x2, PT ;  /* 0x000000020400780c */ /* 0x000fe20003f24070 */
[----:B------:R-:W-:Y:S01]  /*4f20*/  IMAD.MOV.U32 R19, RZ, RZ, -0x1 ;  /* 0xffffffffff137424 */ /* 0x000fe200078e00ff */
[----:B------:R-:W-:Y:S01]  /*4f30*/  PRMT R8, RZ, 0x7610, R8 ;  /* 0x00007610ff087816 */ /* 0x000fe20000000008 */
[----:B------:R-:W-:Y:S01]  /*4f40*/  IMAD.MOV.U32 R22, RZ, RZ, -0x1 ;  /* 0xffffffffff167424 */ /* 0x000fe200078e00ff */
[----:B------:R-:W-:-:S02]  /*4f50*/  ISETP.LT.U32.AND P1, PT, R7, 0x3, P1 ;  /* 0x000000030700780c */ /* 0x000fc40000f21070 */
[----:B------:R-:W-:Y:S01]  /*4f60*/  PLOP3.LUT P3, PT, PT, PT, UP0, 0x80, 0x0 ;  /* 0x000000000000781c */ /* 0x000fe20003f6f008 */
[----:B------:R-:W0:Y:S01]  /*4f70*/  @P4 S2R R3, SR_CgaCtaId ;  /* 0x0000000000034919 */ /* 0x000e220000008800 */
[----:B------:R-:W-:-:S04]  /*4f80*/  @P4 MOV R2, 0x400 ;  /* 0x0000040000024802 */ /* 0x000fc80000000f00 */
[----:B0-----:R-:W-:Y:S01]  /*4f90*/  @P4 LEA R5, R3, R2, 0x18 ;  /* 0x0000000203054211 */ /* 0x001fe200078ec0ff */
[----:B------:R-:W-:-:S03]  /*4fa0*/  IMAD.WIDE.U32 R2, R4, -0x55555555, RZ ;  /* 0xaaaaaaab04027825 */ /* 0x000fc600078e00ff */
[----:B------:R0:W-:Y:S01]  /*4fb0*/  @P4 SYNCS.ARRIVE.TRANS64.A1T0 RZ, [R5+URZ+0x68], RZ ;  /* 0x000068ff05ff49a7 */ /* 0x0001e2000810003f */
[----:B------:R-:W-:Y:S01]  /*4fc0*/  IMAD.MOV.U32 R2, RZ, RZ, -0x1 ;  /* 0xffffffffff027424 */ /* 0x000fe200078e00ff */
[----:B0-----:R-:W-:Y:S02]  /*4fd0*/  SHF.R.U32.HI R5, RZ, 0x1, R3 ;  /* 0x00000001ff057819 */ /* 0x001fe40000011603 */
[----:B------:R-:W-:-:S03]  /*4fe0*/  SEL R3, RZ, 0x1, !P1 ;  /* 0x00000001ff037807 */ /* 0x000fc60004800000 */
[----:B------:R-:W-:Y:S01]  /*4ff0*/  IMAD R7, R5, -0x3, R4 ;  /* 0xfffffffd05077824 */ /* 0x000fe200078e0204 */
[----:B------:R-:W-:Y:S02]  /*5000*/  LOP3.LUT R0, R0, R3, RZ, 0x3c, !PT ;  /* 0x0000000300007212 */ /* 0x000fe400078e3cff */
[----:B------:R-:W-:Y:S02]  /*5010*/  PRMT R3, RZ, 0x7610, R3 ;  /* 0x00007610ff037816 */ /* 0x000fe40000000003 */
[----:B------:R-:W-:Y:S02]  /*5020*/  @P3 LOP3.LUT R0, R0, 0x1, R5, 0x78, !PT ;  /* 0x0000000100003812 */ /* 0x000fe400078e7805 */
[----:B--2---:R-:W-:-:S04]  /*5030*/  IADD3 R18, P4, R18, R10, RZ ;  /* 0x0000000a12127210 */ /* 0x004fc80007f9e0ff */
[----:B------:R-:W-:Y:S01]  /*5040*/  ISETP.GE.U32.AND P1, PT, R18, UR4, PT ;  /* 0x0000000412007c0c */ /* 0x000fe2000bf26070 */
[----:B------:R-:W-:-:S05]  /*5050*/  IMAD.X R17, R17, 0x1, R23, P4 ;  /* 0x0000000111117824 */ /* 0x000fca00020e0617 */
[----:B------:R-:W-:-:S13]  /*5060*/  ISETP.GE.U32.AND.EX P1, PT, R17, UR5, PT, P1 ;  /* 0x0000000511007c0c */ /* 0x000fda000bf26110 */
[----:B------:R-:W-:Y:S05]  /*5070*/  @P1 BRA `(.L_x_108) ;  /* 0x00000004005c1947 */ /* 0x000fea0003800000 */
[----:B------:R-:W0:Y:S01]  /*5080*/  S2R R11, SR_CTAID.X ;  /* 0x00000000000b7919 */ /* 0x000e220000002500 */
[----:B------:R-:W-:Y:S01]  /*5090*/  ULDC.64 UR4, c[0x0][0x628] ;  /* 0x00018a0000047ab9 */ /* 0x000fe20000000a00 */
[----:B------:R-:W1:Y:S01]  /*50a0*/  LDC R12, c[0x0][0x144] ;  /* 0x00005100ff0c7b82 */ /* 0x000e620000000800 */
[----:B------:R-:W-:Y:S01]  /*50b0*/  ISETP.NE.U32.AND P1, PT, RZ, UR4, PT ;  /* 0x00000004ff007c0c */ /* 0x000fe2000bf25070 */
[----:B------:R-:W2:Y:S01]  /*50c0*/  S2R R9, SR_CTAID.Y ;  /* 0x0000000000097919 */ /* 0x000ea20000002600 */
[----:B------:R-:W-:Y:S01]  /*50d0*/  ULDC UR6, c[0x0][0x150] ;  /* 0x0000540000067ab9 */ /* 0x000fe20000000800 */
[----:B------:R-:W-:Y:S01]  /*50e0*/  ULDC UR7, c[0x0][0x630] ;  /* 0x00018c0000077ab9 */ /* 0x000fe20000000800 */
[----:B------:R-:W-:Y:S01]  /*50f0*/  ISETP.NE.AND.EX P1, PT, RZ, UR5, PT, P1 ;  /* 0x00000005ff007c0c */ /* 0x000fe2000bf25310 */
[----:B------:R-:W-:Y:S01]  /*5100*/  IMAD.MOV.U32 R2, RZ, RZ, R18 ;  /* 0x000000ffff027224 */ /* 0x000fe200078e0012 */
[----:B0-----:R-:W-:-:S05]  /*5110*/  I2FP.F32.U32 R3, R11 ;  /* 0x0000000b00037245 */ /* 0x001fca0000201000 */
[----:B------:R-:W-:Y:S01]  /*5120*/  FMUL R14, R3, UR6 ;  /* 0x00000006030e7c20 */ /* 0x000fe20008400000 */
[----:B------:R-:W-:-:S05]  /*5130*/  IMAD.MOV.U32 R3, RZ, RZ, R17 ;  /* 0x000000ffff037224 */ /* 0x000fca00078e0011 */
[----:B--2---:R-:W-:Y:S05]  /*5140*/  @!P1 BRA `(.L_x_109) ;  /* 0x0000000000289947 */ /* 0x004fea0003800000 */
[----:B------:R-:W-:Y:S02]  /*5150*/  ULDC UR6, c[0x0][0x634] ;  /* 0x00018d0000067ab9 */ /* 0x000fe40000000800 */
[----:B------:R-:W-:-:S05]  /*5160*/  IADD3 R3, P1, R18, UR6, RZ ;  /* 0x0000000612037c10 */ /* 0x000fca000ff3e0ff */
[----:B------:R-:W-:-:S04]  /*5170*/  IMAD.X R13, RZ, RZ, R17, P1 ;  /* 0x000000ffff0d7224 */ /* 0x000fc800008e0611 */
[----:B------:R-:W-:-:S04]  /*5180*/  IMAD.WIDE.U32 R4, R13, UR4, RZ ;  /* 0x000000040d047c25 */ /* 0x000fc8000f8e00ff */
[----:B------:R-:W-:-:S04]  /*5190*/  IMAD.WIDE.U32 R4, P1, R3, UR5, R4 ;  /* 0x0000000503047c25 */ /* 0x000fc8000f820004 */
[----:B------:R-:W-:-:S04]  /*51a0*/  IMAD.WIDE.U32 R2, R3, UR4, RZ ;  /* 0x0000000403027c25 */ /* 0x000fc8000f8e00ff */
[----:B------:R-:W-:Y:S01]  /*51b0*/  IMAD.MOV.U32 R2, RZ, RZ, R5 ;  /* 0x000000ffff027224 */ /* 0x000fe200078e0005 */
[----:B------:R-:W-:Y:S01]  /*51c0*/  IADD3 RZ, P3, R3, R4, RZ ;  /* 0x0000000403ff7210 */ /* 0x000fe20007f7e0ff */
[----:B------:R-:W-:-:S04]  /*51d0*/  IMAD.X R3, RZ, RZ, RZ, P1 ;  /* 0x000000ffff037224 */ /* 0x000fc800008e06ff */
[----:B------:R-:W-:-:S08]  /*51e0*/  IMAD.WIDE.U32.X R2, R13, UR5, R2, P3 ;  /* 0x000000050d027c25 */ /* 0x000fd000098e0402 */
.L_x_109:
[--C-:B------:R-:W-:Y:S01]  /*51f0*/  SHF.R.U64 R10, R2, UR7, R3.reuse ;  /* 0x00000007020a7c19 */ /* 0x100fe20008001203 */
[----:B------:R-:W0:Y:S01]  /*5200*/  F2I.U32.TRUNC.NTZ R14, R14 ;  /* 0x0000000e000e7305 */ /* 0x000e22000020f000 */
[----:B------:R-:W-:Y:S01]  /*5210*/  SHF.R.U32.HI R2, RZ, UR7, R3 ;  /* 0x00000007ff027c19 */ /* 0x000fe20008011603 */
[----:B------:R-:W-:Y:S01]  /*5220*/  ULDC.64 UR4, c[0x0][0x620] ;  /* 0x0001880000047ab9 */ /* 0x000fe20000000a00 */
[----:B------:R-:W-:Y:S01]  /*5230*/  IADD3 R5, P1, RZ, -R10, RZ ;  /* 0x8000000aff057210 */ /* 0x000fe20007f3e0ff */
[----:B------:R-:W-:Y:S01]  /*5240*/  IMAD.MOV.U32 R3, RZ, RZ, R17 ;  /* 0x000000ffff037224 */ /* 0x000fe200078e0011 */
[----:B------:R-:W-:-:S03]  /*5250*/  ULDC.64 UR6, c[0x0][0x640] ;  /* 0x0001900000067ab9 */ /* 0x000fc60000000a00 */
[----:B------:R-:W-:Y:S01]  /*5260*/  IMAD.X R2, RZ, RZ, ~R2, P1 ;  /* 0x000000ffff027224 */ /* 0x000fe200008e0e02 */
[----:B------:R-:W-:-:S03]  /*5270*/  ISETP.NE.U32.AND P1, PT, RZ, UR6, PT ;  /* 0x00000006ff007c0c */ /* 0x000fc6000bf25070 */
[----:B------:R-:W-:Y:S01]  /*5280*/  IMAD R4, R2, UR4, RZ ;  /* 0x0000000402047c24 */ /* 0x000fe2000f8e02ff */
[----:B------:R-:W-:Y:S01]  /*5290*/  ISETP.NE.AND.EX P1, PT, RZ, UR7, PT, P1 ;  /* 0x00000007ff007c0c */ /* 0x000fe2000bf25310 */
[----:B------:R-:W-:-:S04]  /*52a0*/  IMAD.MOV.U32 R2, RZ, RZ, R18 ;  /* 0x000000ffff027224 */ /* 0x000fc800078e0012 */
[----:B------:R-:W-:Y:S01]  /*52b0*/  IMAD.WIDE.U32 R2, R5, UR4, R2 ;  /* 0x0000000405027c25 */ /* 0x000fe2000f8e0002 */
[----:B------:R-:W-:-:S03]  /*52c0*/  ULDC UR4, c[0x0][0x618] ;  /* 0x0001860000047ab9 */ /* 0x000fc60000000800 */
[----:B------:R-:W-:Y:S01]  /*52d0*/  IMAD R5, R5, UR5, R4 ;  /* 0x0000000505057c24 */ /* 0x000fe2000f8e0204 */
[----:B------:R-:W-:Y:S01]  /*52e0*/  ULDC UR5, c[0x0][0x154] ;  /* 0x0000550000057ab9 */ /* 0x000fe20000000800 */
[----:B0-----:R-:W-:Y:S02]  /*52f0*/  IMAD.MOV R4, RZ, RZ, -R14 ;  /* 0x000000ffff047224 */ /* 0x001fe400078e0a0e */
[----:B------:R-:W0:Y:S01]  /*5300*/  LDC R14, c[0x0][0x148] ;  /* 0x00005200ff0e7b82 */ /* 0x000e220000000800 */
[----:B------:R-:W-:Y:S02]  /*5310*/  IMAD.IADD R3, R3, 0x1, R5 ;  /* 0x0000000103037824 */ /* 0x000fe400078e0205 */
[----:B-1----:R-:W-:Y:S01]  /*5320*/  IMAD R11, R12, R4, R11 ;  /* 0x000000040c0b7224 */ /* 0x002fe200078e020b */
[----:B------:R-:W-:Y:S02]  /*5330*/  I2FP.F32.U32 R4, R9 ;  /* 0x0000000900047245 */ /* 0x000fe40000201000 */
[----:B------:R-:W-:-:S02]  /*5340*/  SHF.R.U64 R12, R2, UR4, R3 ;  /* 0x00000004020c7c19 */ /* 0x000fc40008001203 */
[----:B------:R-:W-:Y:S01]  /*5350*/  SHF.R.U32.HI R3, RZ, UR4, R3 ;  /* 0x00000004ff037c19 */ /* 0x000fe20008011603 */
[----:B------:R-:W-:Y:S01]  /*5360*/  FMUL R4, R4, UR5 ;  /* 0x0000000504047c20 */ /* 0x000fe20008400000 */
[----:B------:R-:W-:Y:S02]  /*5370*/  ULDC UR4, c[0x0][0x608] ;  /* 0x0001820000047ab9 */ /* 0x000fe40000000800 */
[--C-:B------:R-:W-:Y:S01]  /*5380*/  SHF.R.U64 R15, R12, UR4, R3.reuse ;  /* 0x000000040c0f7c19 */ /* 0x100fe20008001203 */
[----:B------:R1:W2:Y:S01]  /*5390*/  F2I.U32.TRUNC.NTZ R20, R4 ;  /* 0x0000000400147305 */ /* 0x0002a2000020f000 */
[----:B------:R-:W-:Y:S01]  /*53a0*/  SHF.R.U32.HI R2, RZ, UR4, R3 ;  /* 0x00000004ff027c19 */ /* 0x000fe20008011603 */
[----:B------:R-:W-:-:S03]  /*53b0*/  ULDC UR4, c[0x0][0x658] ;  /* 0x0001960000047ab9 */ /* 0x000fc60000000800 */
[--C-:B------:R-:W-:Y:S02]  /*53c0*/  SHF.R.U64 R13, R15, UR4, R2.reuse ;  /* 0x000000040f0d7c19 */ /* 0x100fe40008001202 */
[----:B------:R-:W-:-:S03]  /*53d0*/  SHF.R.U32.HI R19, RZ, UR4, R2 ;  /* 0x00000004ff137c19 */ /* 0x000fc60008011602 */
[----:B------:R-:W-:Y:S02]  /*53e0*/  IMAD.MOV.U32 R2, RZ, RZ, R13 ;  /* 0x000000ffff027224 */ /* 0x000fe400078e000d */
[----:B------:R-:W-:Y:S01]  /*53f0*/  IMAD.MOV.U32 R3, RZ, RZ, R19 ;  /* 0x000000ffff037224 */ /* 0x000fe200078e0013 */
[----:B-1----:R-:W-:Y:S06]  /*5400*/  @!P1 BRA `(.L_x_110) ;  /* 0x0000000000289947 */ /* 0x002fec0003800000 */
        /* <DEDUP_REMOVED lines=10> */
.L_x_110:
[----:B------:R-:W1:Y:S01]  /*54b0*/  LDC R4, c[0x0][0x65c] ;  /* 0x00019700ff047b82 */ /* 0x000e620000000800 */
[----:B------:R-:W-:Y:S01]  /*54c0*/  ULDC UR4, c[0x0][0x648] ;  /* 0x0001920000047ab9 */ /* 0x000fe20000000800 */
[----:B------:R-:W-:Y:S01]  /*54d0*/  LOP3.LUT R15, R15, UR16, RZ, 0xc0, !PT ;  /* 0x000000100f0f7c12 */ /* 0x000fe2000f8ec0ff */
[----:B--2---:R-:W-:Y:S01]  /*54e0*/  IMAD.MOV R20, RZ, RZ, -R20 ;  /* 0x000000ffff147224 */ /* 0x004fe200078e0a14 */
[----:B------:R-:W-:Y:S01]  /*54f0*/  SHF.R.U64 R2, R2, UR4, R3 ;  /* 0x0000000402027c19 */ /* 0x000fe20008001203 */
[----:B------:R-:W-:Y:S01]  /*5500*/  ULDC UR4, c[0x0][0x638] ;  /* 0x00018e0000047ab9 */ /* 0x000fe20000000800 */
[----:B------:R-:W-:Y:S01]  /*5510*/  LOP3.LUT R12, R12, UR15, RZ, 0xc0, !PT ;  /* 0x0000000f0c0c7c12 */ /* 0x000fe2000f8ec0ff */
[----:B------:R-:W-:Y:S01]  /*5520*/  ULDC UR5, c[0x0][0x610] ;  /* 0x0001840000057ab9 */ /* 0x000fe20000000800 */
[----:B------:R-:W-:Y:S01]  /*5530*/  IMAD.MOV.U32 R3, RZ, RZ, 0x1 ;  /* 0x00000001ff037424 */ /* 0x000fe200078e00ff */
[----:B-1----:R-:W-:Y:S01]  /*5540*/  ISETP.NE.AND P1, PT, R4, 0x1, PT ;  /* 0x000000010400780c */ /* 0x002fe20003f25270 */
[----:B------:R-:W-:-:S02]  /*5550*/  IMAD.MOV R4, RZ, RZ, -R2 ;  /* 0x000000ffff047224 */ /* 0x000fc400078e0a02 */
[----:B------:R-:W-:Y:S02]  /*5560*/  IMAD R2, R2, UR17, R15 ;  /* 0x0000001102027c24 */ /* 0x000fe4000f8e020f */
[----:B------:R-:W-:Y:S01]  /*5570*/  IMAD R13, R4, UR4, R13 ;  /* 0x00000004040d7c24 */ /* 0x000fe2000f8e020d */
[----:B------:R-:W-:-:S07]  /*5580*/  ULDC UR4, c[0x0][0x600] ;  /* 0x0001800000047ab9 */ /* 0x000fce0000000800 */
[----:B0-----:R-:W-:-:S04]  /*5590*/  @P1 IMAD R11, R14, R20, R9 ;  /* 0x000000140e0b1224 */ /* 0x001fc800078e0209 */
[----:B------:R-:W-:Y:S02]  /*55a0*/  IMAD R11, R2, UR5, R11 ;  /* 0x00000005020b7c24 */ /* 0x000fe4000f8e020b */
[----:B------:R-:W-:-:S05]  /*55b0*/  IMAD R2, R13, UR4, R12 ;  /* 0x000000040d027c24 */ /* 0x000fca000f8e020c */
[----:B------:R-:W-:Y:S02]  /*55c0*/  SEL R22, R2, R11, !P1 ;  /* 0x0000000b02167207 */ /* 0x000fe40004800000 */
[----:B------:R-:W-:Y:S01]  /*55d0*/  SEL R19, R11, R2, !P1 ;  /* 0x000000020b137207 */ /* 0x000fe20004800000 */
[----:B------:R-:W-:-:S07]  /*55e0*/  IMAD.MOV.U32 R2, RZ, RZ, R10 ;  /* 0x000000ffff027224 */ /* 0x000fce00078e000a */
.L_x_108:
[----:B------:R-:W-:Y:S05]  /*55f0*/  BSYNC B1 ;  /* 0x0000000000017941 */ /* 0x000fea0003800000 */
.L_x_107:
[----:B------:R-:W-:-:S13]  /*5600*/  LOP3.LUT P1, RZ, R3, 0xff, RZ, 0xc0, !PT ;  /* 0x000000ff03ff7812 */ /* 0x000fda000782c0ff */
[----:B------:R-:W-:Y:S05]  /*5610*/  @P1 BRA `(.L_x_111) ;  /* 0xfffffff400381947 */ /* 0x000fea000383ffff */
[----:B------:R-:W-:Y:S05]  /*5620*/  BSYNC B0 ;  /* 0x0000000000007941 */ /* 0x000fea0003800000 */
.L_x_99:
[----:B------:R-:W-:-:S03]  /*5630*/  UMOV UR4, 0xffffffff ;  /* 0xffffffff00047882 */ /* 0x000fc60000000000 */
[----:B------:R-:W-:Y:S05]  /*5640*/  BRA.DIV UR4, `(.L_x_112) ;  /* 0x00000006041c7947 */ /* 0x000fea000b800000 */
[----:B------:R-:W-:-:S13]  /*5650*/  ELECT P6, URZ, PT ;  /* 0x00000000003f782f */ /* 0x000fda00038c0000 */
.L_x_127:
[----:B------:R-:W-:Y:S04]  /*5660*/  BSSY B0, `(.L_x_113) ;  /* 0x0000022000007945 */ /* 0x000fe80003800000 */
[----:B------:R-:W-:Y:S05]  /*5670*/  @!P6 BRA `(.L_x_114) ;  /* 0x000000000080e947 */ /* 0x000fea0003800000 */
[----:B------:R-:W-:-:S04]  /*5680*/  LOP3.LUT R16, R16, 0x2, RZ, 0xfc, !PT ;  /* 0x0000000210107812 */ /* 0x000fc800078efcff */
[----:B------:R-:W-:-:S13]  /*5690*/  ISETP.NE.AND P0, PT, R16, 0x3, PT ;  /* 0x000000031000780c */ /* 0x000fda0003f05270 */
[----:B------:R-:W-:Y:S05]  /*56a0*/  @!P0 BRA `(.L_x_115) ;  /* 0x0000000000048947 */ /* 0x000fea0003800000 */
[----:B------:R-:W-:Y:S01]  /*56b0*/  BPT.TRAP 0x1 ;  /* 0x000000040000795c */ /* 0x000fe20000300000 */
.L_x_115:
[----:B------:R-:W0:Y:S01]  /*56c0*/  S2R R3, SR_CgaCtaId ;  /* 0x0000000000037919 */ /* 0x000e220000008800 */
[----:B------:R-:W-:Y:S02]  /*56d0*/  MOV R2, 0x400 ;  /* 0x0000040000027802 */ /* 0x000fe40000000f00 */
[----:B------:R-:W-:Y:S02]  /*56e0*/  SHF.L.U32 R4, R0, 0x1f, RZ ;  /* 0x0000001f00047819 */ /* 0x000fe400000006ff */
[----:B0-----:R-:W-:-:S05]  /*56f0*/  LEA R2, R3, R2, 0x18 ;  /* 0x0000000203027211 */ /* 0x001fca00078ec0ff */
[----:B------:R-:W-:-:S04]  /*5700*/  VIADD R2, R2, 0x18 ;  /* 0x0000001802027836 */ /* 0x000fc80000000000 */
[C---:B------:R-:W-:Y:S02]  /*5710*/  IMAD R9, R7.reuse, 0x8, R2 ;  /* 0x0000000807097824 */ /* 0x040fe400078e0202 */
[----:B------:R-:W-:Y:S02]  /*5720*/  VIADD R7, R7, 0x1 ;  /* 0x0000000107077836 */ /* 0x000fe40000000000 */
[----:B------:R-:W0:Y:S03]  /*5730*/  SYNCS.PHASECHK.TRANS64.TRYWAIT P0, [R9+URZ], R4 ;  /* 0x00000004090075a7 */ /* 0x000e26000800017f */
[----:B------:R-:W-:-:S04]  /*5740*/  ISETP.NE.AND P1, PT, R7, 0x3, PT ;  /* 0x000000030700780c */ /* 0x000fc80003f25270 */
[----:B------:R-:W-:Y:S02]  /*5750*/  SEL R3, RZ, 0x1, P1 ;  /* 0x00000001ff037807 */ /* 0x000fe40000800000 */
[----:B------:R-:W-:Y:S02]  /*5760*/  SEL R7, R7, RZ, P1 ;  /* 0x000000ff07077207 */ /* 0x000fe40000800000 */
[----:B------:R-:W-:-:S03]  /*5770*/  LOP3.LUT R11, R0, R3, RZ, 0x3c, !PT ;  /* 0x00000003000b7212 */ /* 0x000fc600078e3cff */
[----:B------:R-:W-:Y:S01]  /*5780*/  IMAD R6, R7, 0x8, R2 ;  /* 0x0000000807067824 */ /* 0x000fe200078e0202 */
[----:B------:R-:W-:Y:S01]  /*5790*/  SHF.L.U32 R5, R11, 0x1f, RZ ;  /* 0x0000001f0b057819 */ /* 0x000fe200000006ff */
[----:B0-----:R-:W-:Y:S06]  /*57a0*/  @!P0 BRA `(.L_x_116) ;  /* 0x0000000000e48947 */ /* 0x001fec0003800000 */
.L_x_128:
[----:B------:R-:W1:Y:S01]  /*57b0*/  SYNCS.PHASECHK.TRANS64.TRYWAIT P0, [R6+URZ], R5 ;  /* 0x00000005060075a7 */ /* 0x000e62000800017f */
[----:B------:R-:W-:-:S05]  /*57c0*/  VIADD R0, R7, 0x1 ;  /* 0x0000000107007836 */ /* 0x000fca0000000000 */
[----:B------:R-:W-:-:S04]  /*57d0*/  ISETP.NE.AND P1, PT, R0, 0x3, PT ;  /* 0x000000030000780c */ /* 0x000fc80003f25270 */
[----:B0-----:R-:W-:Y:S02]  /*57e0*/  SEL R4, RZ, 0x1, P1 ;  /* 0x00000001ff047807 */ /* 0x001fe40000800000 */
[----:B------:R-:W-:Y:S02]  /*57f0*/  SEL R3, R0, RZ, P1 ;  /* 0x000000ff00037207 */ /* 0x000fe40000800000 */
[----:B------:R-:W-:Y:S01]  /*5800*/  LOP3.LUT R0, R11, R4, RZ, 0x3c, !PT ;  /* 0x000000040b007212 */ /* 0x000fe200078e3cff */
[----:B-1----:R-:W-:Y:S06]  /*5810*/  @!P0 BRA `(.L_x_117) ;  /* 0x0000000000dc8947 */ /* 0x002fec0003800000 */
.L_x_129:
[----:B------:R-:W-:Y:S01]  /*5820*/  IMAD R3, R3, 0x8, R2 ;  /* 0x0000000803037824 */ /* 0x000fe200078e0202 */
[----:B------:R-:W-:-:S07]  /*5830*/  SHF.L.U32 R0, R0, 0x1f, RZ ;  /* 0x0000001f00007819 */ /* 0x000fce00000006ff */
.L_x_118:
[----:B-1----:R1:W2:Y:S02]  /*5840*/  SYNCS.PHASECHK.TRANS64.TRYWAIT P0, [R3+URZ], R0 ;  /* 0x00000000030075a7 */ /* 0x0022a4000800017f */
[----:B--2---:R-:W-:Y:S05]  /*5850*/  @!P0 NANOSLEEP.SYNCS 0x989680 ;  /* 0x009896800000895d */ /* 0x004fea0003900000 */
[----:B------:R-:W2:Y:S02]  /*5860*/  @!P0 SYNCS.PHASECHK.TRANS64 P0, [R3+URZ], R0 ;  /* 0x00000000030085a7 */ /* 0x000ea4000800007f */
[----:B--2---:R-:W-:Y:S05]  /*5870*/  @!P0 BRA `(.L_x_118) ;  /* 0xfffffffc00f08947 */ /* 0x004fea000383ffff */
.L_x_114:
[----:B------:R-:W-:Y:S05]  /*5880*/  BSYNC B0 ;  /* 0x0000000000007941 */ /* 0x000fea0003800000 */
.L_x_113:
[----:B------:R-:W-:Y:S05]  /*5890*/  EXIT ;  /* 0x000000000000794d */ /* 0x000fea0003800000 */
.L_x_15:
[----:B-1----:R1:W2:Y:S02]  /*58a0*/  SYNCS.PHASECHK.TRANS64.TRYWAIT P0, [R63+URZ], R0 ;  /* 0x000000003f0075a7 */ /* 0x0022a4000800017f */
[----:B--2---:R-:W-:Y:S05]  /*58b0*/  @!P0 NANOSLEEP.SYNCS 0x989680 ;  /* 0x009896800000895d */ /* 0x004fea0003900000 */
[----:B------:R-:W2:Y:S02]  /*58c0*/  @!P0 SYNCS.PHASECHK.TRANS64 P0, [R63+URZ], R0 ;  /* 0x000000003f0085a7 */ /* 0x000ea4000800007f */
[----:B--2---:R-:W-:Y:S05]  /*58d0*/  @!P0 BRA `(.L_x_15) ;  /* 0xfffffffc00f08947 */ /* 0x004fea000383ffff */
[----:B------:R-:W-:Y:S05]  /*58e0*/  BRA `(.L_x_119) ;  /* 0xffffffb800fc7947 */ /* 0x000fea000383ffff */
.L_x_20:
[----:B--2---:R2:W3:Y:S02]  /*58f0*/  SYNCS.PHASECHK.TRANS64.TRYWAIT P1, [R3+URZ], R0 ;  /* 0x00000000030075a7 */ /* 0x0044e4000802017f */
[----:B---3--:R-:W-:Y:S05]  /*5900*/  @!P1 NANOSLEEP.SYNCS 0x989680 ;  /* 0x009896800000995d */ /* 0x008fea0003900000 */
[----:B------:R-:W3:Y:S02]  /*5910*/  @!P1 SYNCS.PHASECHK.TRANS64 P1, [R3+URZ], R0 ;  /* 0x00000000030095a7 */ /* 0x000ee4000802007f */
[----:B---3--:R-:W-:Y:S05]  /*5920*/  @!P1 BRA `(.L_x_20) ;  /* 0xfffffffc00f09947 */ /* 0x008fea000383ffff */
[----:B------:R-:W-:Y:S05]  /*5930*/  BRA `(.L_x_19) ;  /* 0xffffffbc00607947 */ /* 0x000fea000383ffff */
.L_x_25:
[----:B--2---:R-:W-:-:S04]  /*5940*/  IMAD.U32 R4, RZ, RZ, UR4 ;  /* 0x00000004ff047e24 */ /* 0x004fc8000f8e00ff */
[----:B------:R2:W3:Y:S03]  /*5950*/  SYNCS.PHASECHK.TRANS64.TRYWAIT P1, [R4+URZ], R3 ;  /* 0x00000003040075a7 */ /* 0x0004e6000802017f */
[----:B---3--:R-:W-:Y:S05]  /*5960*/  @!P1 NANOSLEEP.SYNCS 0x989680 ;  /* 0x009896800000995d */ /* 0x008fea0003900000 */
[----:B------:R-:W3:Y:S02]  /*5970*/  @!P1 SYNCS.PHASECHK.TRANS64 P1, [R4+URZ], R3 ;  /* 0x00000003040095a7 */ /* 0x000ee4000802007f */
[----:B---3--:R-:W-:Y:S05]  /*5980*/  @!P1 BRA `(.L_x_25) ;  /* 0xfffffffc00ec9947 */ /* 0x008fea000383ffff */
[----:B------:R-:W-:Y:S05]  /*5990*/  BRA `(.L_x_24) ;  /* 0xffffffc000187947 */ /* 0x000fea000383ffff */
.L_x_31:
[----:B---3--:R3:W4:Y:S02]  /*59a0*/  SYNCS.PHASECHK.TRANS64.TRYWAIT P0, [R63+URZ+0x10], R0 ;  /* 0x000010003f0075a7 */ /* 0x008724000800017f */
[----:B----4-:R-:W-:Y:S05]  /*59b0*/  @!P0 NANOSLEEP.SYNCS 0x989680 ;  /* 0x009896800000895d */ /* 0x010fea0003900000 */
[----:B------:R-:W4:Y:S02]  /*59c0*/  @!P0 SYNCS.PHASECHK.TRANS64 P0, [R63+URZ+0x10], R0 ;  /* 0x000010003f0085a7 */ /* 0x000f24000800007f */
[----:B----4-:R-:W-:Y:S05]  /*59d0*/  @!P0 BRA `(.L_x_31) ;  /* 0xfffffffc00f08947 */ /* 0x010fea000383ffff */
[----:B------:R-:W-:Y:S05]  /*59e0*/  BRA `(.L_x_120) ;  /* 0xffffffc400507947 */ /* 0x000fea000383ffff */
.L_x_100:
[----:B------:R-:W-:Y:S01]  /*59f0*/  BSSY B1, `(.L_x_121) ;  /* 0x0000006000017945 */ /* 0x000fe20003800000 */
[----:B------:R-:W-:-:S07]  /*5a00*/  IMAD.MOV.U32 R15, RZ, RZ, -0x1 ;  /* 0xffffffffff0f7424 */ /* 0x000fce00078e00ff */
[----:B-----5:R-:W-:Y:S05]  /*5a10*/  WARPSYNC.COLLECTIVE R15, `(.L_x_122) ;  /* 0x000000000f0c7348 */ /* 0x020fea0003c00000 */
[----:B------:R-:W-:Y:S02]  /*5a20*/  ELECT P6, UR62, PT ;  /* 0x00000000003e782f */ /* 0x000fe400038c0000 */
[----:B------:R-:W-:Y:S01]  /*5a30*/  MOV R14, UR62 ;  /* 0x0000003e000e7c02 */ /* 0x000fe20008000f00 */
[----:B-----5:R-:W-:Y:S10]  /*5a40*/  ENDCOLLECTIVE ;  /* 0x000000000000791b */ /* 0x020ff40003800000 */
.L_x_122:
[----:B------:R-:W-:Y:S05]  /*5a50*/  BSYNC B1 ;  /* 0x0000000000017941 */ /* 0x000fea0003800000 */
.L_x_121:
[----:B------:R-:W-:Y:S05]  /*5a60*/  BRA `(.L_x_123) ;  /* 0xfffffff000307947 */ /* 0x000fea000383ffff */
.L_x_103:
[----:B0-----:R0:W1:Y:S02]  /*5a70*/  SYNCS.PHASECHK.TRANS64.TRYWAIT P1, [R10+URZ+0x18], R5 ;  /* 0x000018050a0075a7 */ /* 0x001064000802017f */
[----:B-1----:R-:W-:Y:S05]  /*5a80*/  @!P1 NANOSLEEP.SYNCS 0x989680 ;  /* 0x009896800000995d */ /* 0x002fea0003900000 */
[----:B------:R-:W1:Y:S02]  /*5a90*/  @!P1 SYNCS.PHASECHK.TRANS64 P1, [R10+URZ+0x18], R5 ;  /* 0x000018050a0095a7 */ /* 0x000e64000802007f */
[----:B-1----:R-:W-:Y:S05]  /*5aa0*/  @!P1 BRA `(.L_x_103) ;  /* 0xfffffffc00f09947 */ /* 0x002fea000383ffff */
[----:B------:R-:W-:Y:S05]  /*5ab0*/  BRA `(.L_x_124) ;  /* 0xfffffff000647947 */ /* 0x000fea000383ffff */
.L_x_112:
[----:B------:R-:W-:Y:S01]  /*5ac0*/  BSSY B0, `(.L_x_125) ;  /* 0x0000006000007945 */ /* 0x000fe20003800000 */
[----:B------:R-:W-:-:S07]  /*5ad0*/  IMAD.MOV.U32 R15, RZ, RZ, -0x1 ;  /* 0xffffffffff0f7424 */ /* 0x000fce00078e00ff */
[----:B-----5:R-:W-:Y:S05]  /*5ae0*/  WARPSYNC.COLLECTIVE R15, `(.L_x_126) ;  /* 0x000000000f0c7348 */ /* 0x020fea0003c00000 */
[----:B------:R-:W-:Y:S02]  /*5af0*/  ELECT P6, UR62, PT ;  /* 0x00000000003e782f */ /* 0x000fe400038c0000 */
[----:B------:R-:W-:Y:S01]  /*5b00*/  MOV R14, UR62 ;  /* 0x0000003e000e7c02 */ /* 0x000fe20008000f00 */
[----:B-----5:R-:W-:Y:S10]  /*5b10*/  ENDCOLLECTIVE ;  /* 0x000000000000791b */ /* 0x020ff40003800000 */
.L_x_126:
[----:B------:R-:W-:Y:S05]  /*5b20*/  BSYNC B0 ;  /* 0x0000000000007941 */ /* 0x000fea0003800000 */
.L_x_125:
[----:B------:R-:W-:Y:S05]  /*5b30*/  BRA `(.L_x_127) ;  /* 0xfffffff800c87947 */ /* 0x000fea000383ffff */
.L_x_116:
[----:B0-----:R0:W1:Y:S02]  /*5b40*/  SYNCS.PHASECHK.TRANS64.TRYWAIT P0, [R9+URZ], R4 ;  /* 0x00000004090075a7 */ /* 0x001064000800017f */
[----:B-1----:R-:W-:Y:S05]  /*5b50*/  @!P0 NANOSLEEP.SYNCS 0x989680 ;  /* 0x009896800000895d */ /* 0x002fea0003900000 */
[----:B------:R-:W1:Y:S02]  /*5b60*/  @!P0 SYNCS.PHASECHK.TRANS64 P0, [R9+URZ], R4 ;  /* 0x00000004090085a7 */ /* 0x000e64000800007f */
[----:B-1----:R-:W-:Y:S05]  /*5b70*/  @!P0 BRA `(.L_x_116) ;  /* 0xfffffffc00f08947 */ /* 0x002fea000383ffff */
[----:B------:R-:W-:Y:S05]  /*5b80*/  BRA `(.L_x_128) ;  /* 0xfffffffc00087947 */ /* 0x000fea000383ffff */
.L_x_117:
[----:B0-----:R0:W1:Y:S02]  /*5b90*/  SYNCS.PHASECHK.TRANS64.TRYWAIT P0, [R6+URZ], R5 ;  /* 0x00000005060075a7 */ /* 0x001064000800017f */
[----:B-1----:R-:W-:Y:S05]  /*5ba0*/  @!P0 NANOSLEEP.SYNCS 0x989680 ;  /* 0x009896800000895d */ /* 0x002fea0003900000 */
[----:B------:R-:W1:Y:S02]  /*5bb0*/  @!P0 SYNCS.PHASECHK.TRANS64 P0, [R6+URZ], R5 ;  /* 0x00000005060085a7 */ /* 0x000e64000800007f */
[----:B-1----:R-:W-:Y:S05]  /*5bc0*/  @!P0 BRA `(.L_x_117) ;  /* 0xfffffffc00f08947 */ /* 0x002fea000383ffff */
[----:B------:R-:W-:Y:S05]  /*5bd0*/  BRA `(.L_x_129) ;  /* 0xfffffffc00107947 */ /* 0x000fea000383ffff */
.L_x_130:
[----:B------:R-:W-:-:S00]  /*5be0*/  BRA `(.L_x_130) ;  /* 0xfffffffc00fc7947 */ /* 0x000fc0000383ffff */
[----:B------:R-:W-:-:S00]  /*5bf0*/  NOP ;  /* 0x0000000000007918 */ /* 0x000fc00000000000 */
        /* <DEDUP_REMOVED lines=8> */
.L_x_131:


//--------------------- .nv.global.init           --------------------------
	.section	.nv.global.init,"aw",@progbits
.nv.global.init:
	.type		$str$22,@object
	.size		$str$22,($str$23 - $str$22)
$str$22:
        /*0000*/ 	.byte	0x6b, 0x5f, 0x74, 0x69, 0x6c, 0x65, 0x5f, 0x63, 0x6f, 0x75, 0x6e, 0x74, 0x20, 0x3e, 0x3d, 0x20
        /*0010*/ 	.byte	0x31, 0x00
	.type		$str$23,@object
	.size		$str$23,(__unnamed_1 - $str$23)
$str$23:
        /*0012*/ 	.byte	0x2f, 0x74, 0x6d, 0x70, 0x2f, 0x63, 0x75, 0x74, 0x6c, 0x61, 0x73, 0x73, 0x5f, 0x73, 0x77, 0x65
        /*0022*/ 	.byte	0x65, 0x70, 0x5f, 0x73, 0x72, 0x63, 0x2f, 0x69, 0x6e, 0x63, 0x6c, 0x75, 0x64, 0x65, 0x2f, 0x63
        /*0032*/ 	.byte	0x75, 0x74, 0x6c, 0x61, 0x73, 0x73, 0x2f, 0x67, 0x65, 0x6d, 0x6d, 0x2f, 0x63, 0x6f, 0x6c, 0x6c
        /*0042*/ 	.byte	0x65, 0x63, 0x74, 0x69, 0x76, 0x65, 0x2f, 0x73, 0x6d, 0x39, 0x30, 0x5f, 0x6d, 0x6d, 0x61, 0x5f
        /*0052*/ 	.byte	0x74, 0x6d, 0x61, 0x5f, 0x67, 0x6d, 0x6d, 0x61, 0x5f, 0x73, 0x73, 0x5f, 0x77, 0x61, 0x72, 0x70
        /*0062*/ 	.byte	0x73, 0x70, 0x65, 0x63, 0x69, 0x61, 0x6c, 0x69, 0x7a, 0x65, 0x64, 0x2e, 0x68, 0x70, 0x70, 0x00
	.type		__unnamed_1,@object
	.size		__unnamed_1,(.L_0 - __unnamed_1)
__unnamed_1:
        /*0072*/ 	.byte	0x76, 0x6f, 0x69, 0x64, 0x20, 0x63, 0x75, 0x74, 0x6c, 0x61, 0x73, 0x73, 0x3a, 0x3a, 0x67, 0x65
        /* <DEDUP_REMOVED lines=176> */
        /*0b82*/ 	.byte	0x65, 0x6e, 0x74, 0x69, 0x74, 0x79, 0x5d, 0x00
.L_0:


//--------------------- .nv.shared._ZN7cutlass13device_kernelINS_4gemm6kernel13GemmUniversalIN4cute5tupleIJiiiiEEENS1_10collective13CollectiveMmaINS1_34MainloopSm90TmaGmmaWarpSpecializedILi3ENS5_IJNS4_1CILi1EEESB_SB_EEENS1_32KernelTmaWarpSpecializedPingpongEEENS5_IJNSA_ILi64EEESF_NSA_ILi32EEEEEENS_10tfloat32_tENS5_IJlSB_lEEESI_SJ_NS4_8TiledMMAINS4_8MMA_AtomIJNS4_4SM904GMMA29MMA_64x64x8_F32TF32TF32_SS_TNILNSN_7ScaleInE1ELSP_1EEEEEENS4_6LayoutISC_NS5_IJNSA_ILi0EEEST_ST_EEEEENS5_IJNS4_10UnderscoreESW_SW_EEEEENS4_13SM90_TMA_LOADENS4_14ComposedLayoutINS4_7SwizzleILi3ELi4ELi3EEENS4_18smem_ptr_flag_bitsILi32EEENSS_INS5_IJNSA_ILi8EEESG_EEENS5_IJSG_SB_EEEEEEEvNS4_8identityESZ_S19_vS1A_EENS_8epilogue10collective6detail29Sm90TmaWarpSpecializedAdapterINS1D_15DefaultEpilogueISI_SJ_SJ_NS1C_6thread17LinearCombinationISI_Li1EffLNS1H_9ScaleType4KindE0ELNS_15FloatRoundStyleE2ESI_EENS1_15EpilogueDefaultEEEEEvvEEEEvNT_6ParamsE --------------------------
	.section	.nv.shared._ZN7cutlass13device_kernelINS_4gemm6kernel13GemmUniversalIN4cute5tupleIJiiiiEEENS1_10collective13CollectiveMmaINS1_34MainloopSm90TmaGmmaWarpSpecializedILi3ENS5_IJNS4_1CILi1EEESB_SB_EEENS1_32KernelTmaWarpSpecializedPingpongEEENS5_IJNSA_ILi64EEESF_NSA_ILi32EEEEEENS_10tfloat32_tENS5_IJlSB_lEEESI_SJ_NS4_8TiledMMAINS4_8MMA_AtomIJNS4_4SM904GMMA29MMA_64x64x8_F32TF32TF32_SS_TNILNSN_7ScaleInE1ELSP_1EEEEEENS4_6LayoutISC_NS5_IJNSA_ILi0EEEST_ST_EEEEENS5_IJNS4_10UnderscoreESW_SW_EEEEENS4_13SM90_TMA_LOADENS4_14ComposedLayoutINS4_7SwizzleILi3ELi4ELi3EEENS4_18smem_ptr_flag_bitsILi32EEENSS_INS5_IJNSA_ILi8EEESG_EEENS5_IJSG_SB_EEEEEEEvNS4_8identityESZ_S19_vS1A_EENS_8epilogue10collective6detail29Sm90TmaWarpSpecializedAdapterINS1D_15DefaultEpilogueISI_SJ_SJ_NS1C_6thread17LinearCombinationISI_Li1EffLNS1H_9ScaleType4KindE0ELNS_15FloatRoundStyleE2ESI_EENS1_15EpilogueDefaultEEEEEvvEEEEvNT_6ParamsE,"aw",@nobits
	.sectionflags	@""
	.align	16
	.zero		1024


//--------------------- .nv.shared.reserved.0     --------------------------
	.section	.nv.shared.reserved.0,"aw",@nobits
	.weak		__nv_reservedSMEM_offset_0_alias
	.size		__nv_reservedSMEM_offset_0_alias, 0, 0
	.other		__nv_reservedSMEM_offset_0_alias,@"STO_CUDA_RESERVED_SHARED STV_DEFAULT"
__nv_reservedSMEM_offset_0_alias:
	.zero		0


//--------------------- .nv.global                --------------------------
	.section	.nv.global,"aw",@nobits
.nv.global:
	.type		_ZN39_INTERNAL_c0c0a513_4_k_cu_dd193409_58604cute1_E,@object
	.size		_ZN39_INTERNAL_c0c0a513_4_k_cu_dd193409_58604cute1_E,(_ZN39_INTERNAL_c0c0a513_4_k_cu_dd193409_58604cuda3std3__45__cpo6cbeginE - _ZN39_INTERNAL_c0c0a513_4_k_cu_dd193409_58604cute1_E)
_ZN39_INTERNAL_c0c0a513_4_k_cu_dd193409_58604cute1_E:
	.zero		1
	.type		_ZN39_INTERNAL_c0c0a513_4_k_cu_dd193409_58604cuda3std3__45__cpo6cbeginE,@object
	.size		_ZN39_INTERNAL_c0c0a513_4_k_cu_dd193409_58604cuda3std3__45__cpo6cbeginE,(_ZN39_INTERNAL_c0c0a513_4_k_cu_dd193409_58604cuda3std3__48in_placeE - _ZN39_INTERNAL_c0c0a513_4_k_cu_dd193409_58604cuda3std3__45__cpo6cbeginE)
_ZN39_INTERNAL_c0c0a513_4_k_cu_dd193409_58604cuda3std3__45__cpo6cbeginE:
	.zero		1
	.type		_ZN39_INTERNAL_c0c0a513_4_k_cu_dd193409_58604cuda3std3__48in_placeE,@object
	.size		_ZN39_INTERNAL_c0c0a513_4_k_cu_dd193409_58604cuda3std3__48in_placeE,(_ZN39_INTERNAL_c0c0a513_4_k_cu_dd193409_58604cuda3std6ranges3__45__cpo9iter_moveE - _ZN39_INTERNAL_c0c0a513_4_k_cu_dd193409_58604cuda3std3__48in_placeE)
_ZN39_INTERNAL_c0c0a513_4_k_cu_dd193409_58604cuda3std3__48in_placeE:
	.zero		1
	.type		_ZN39_INTERNAL_c0c0a513_4_k_cu_dd193409_58604cuda3std6ranges3__45__cpo9iter_moveE,@object
	.size		_ZN39_INTERNAL_c0c0a513_4_k_cu_dd193409_58604cuda3std6ranges3__45__cpo9iter_moveE,(_ZN39_INTERNAL_c0c0a513_4_k_cu_dd193409_58604cuda3std3__45__cpo5beginE - _ZN39_INTERNAL_c0c0a513_4_k_cu_dd193409_58604cuda3std6ranges3__45__cpo9iter_moveE)
_ZN39_INTERNAL_c0c0a513_4_k_cu_dd193409_58604cuda3std6ranges3__45__cpo9iter_moveE:
	.zero		1
	.type		_ZN39_INTERNAL_c0c0a513_4_k_cu_dd193409_58604cuda3std3__45__cpo5beginE,@object
	.size		_ZN39_INTERNAL_c0c0a513_4_k_cu_dd193409_58604cuda3std3__45__cpo5beginE,(_ZN39_INTERNAL_c0c0a513_4_k_cu_dd193409_58604cuda3std3__441_GLOBAL__N__c0c0a513_4_k_cu_dd193409_58606ignoreE - _ZN39_INTERNAL_c0c0a513_4_k_cu_dd193409_58604cuda3std3__45__cpo5beginE)
_ZN39_INTERNAL_c0c0a513_4_k_cu_dd193409_58604cuda3std3__45__cpo5beginE:
	.zero		1
	.type		_ZN39_INTERNAL_c0c0a513_4_k_cu_dd193409_58604cuda3std3__441_GLOBAL__N__c0c0a513_4_k_cu_dd193409_58606ignoreE,@object
	.size		_ZN39_INTERNAL_c0c0a513_4_k_cu_dd193409_58604cuda3std3__441_GLOBAL__N__c0c0a513_4_k_cu_dd193409_58606ignoreE,(_ZN39_INTERNAL_c0c0a513_4_k_cu_dd193409_58604cute7productE - _ZN39_INTERNAL_c0c0a513_4_k_cu_dd193409_58604cuda3std3__441_GLOBAL__N__c0c0a513_4_k_cu_dd193409_58606ignoreE)
_ZN39_INTERNAL_c0c0a513_4_k_cu_dd193409_58604cuda3std3__441_GLOBAL__N__c0c0a513_4_k_cu_dd193409_58606ignoreE:
	.zero		1
	.type		_ZN39_INTERNAL_c0c0a513_4_k_cu_dd193409_58604cute7productE,@object
	.size		_ZN39_INTERNAL_c0c0a513_4_k_cu_dd193409_58604cute7productE,(_ZN39_INTERNAL_c0c0a513_4_k_cu_dd193409_58604cuda3std3__45__cpo3endE - _ZN39_INTERNAL_c0c0a513_4_k_cu_dd193409_58604cute7productE)
_ZN39_INTERNAL_c0c0a513_4_k_cu_dd193409_58604cute7productE:
	.zero		1
	.type		_ZN39_INTERNAL_c0c0a513_4_k_cu_dd193409_58604cuda3std3__45__cpo3endE,@object
	.size		_ZN39_INTERNAL_c0c0a513_4_k_cu_dd193409_58604cuda3std3__45__cpo3endE,(_ZN39_INTERNAL_c0c0a513_4_k_cu_dd193409_58604cuda3std3__419piecewise_constructE - _ZN39_INTERNAL_c0c0a513_4_k_cu_dd193409_58604cuda3std3__45__cpo3endE)
_ZN39_INTERNAL_c0c0a513_4_k_cu_dd193409_58604cuda3std3__45__cpo3endE:
	.zero		1
	.type		_ZN39_INTERNAL_c0c0a513_4_k_cu_dd193409_58604cuda3std3__419piecewise_constructE,@object
	.size		_ZN39_INTERNAL_c0c0a513_4_k_cu_dd193409_58604cuda3std3__419piecewise_constructE,(_ZN39_INTERNAL_c0c0a513_4_k_cu_dd193409_58604cuda3std3__45__cpo4cendE - _ZN39_INTERNAL_c0c0a513_4_k_cu_dd193409_58604cuda3std3__419piecewise_constructE)
_ZN39_INTERNAL_c0c0a513_4_k_cu_dd193409_58604cuda3std3__419piecewise_constructE:
	.zero		1
	.type		_ZN39_INTERNAL_c0c0a513_4_k_cu_dd193409_58604cuda3std3__45__cpo4cendE,@object
	.size		_ZN39_INTERNAL_c0c0a513_4_k_cu_dd193409_58604cuda3std3__45__cpo4cendE,(_ZN39_INTERNAL_c0c0a513_4_k_cu_dd193409_58604cuda3std6ranges3__45__cpo4swapE - _ZN39_INTERNAL_c0c0a513_4_k_cu_dd193409_58604cuda3std3__45__cpo4cendE)
_ZN39_INTERNAL_c0c0a513_4_k_cu_dd193409_58604cuda3std3__45__cpo4cendE:
	.zero		1
	.type		_ZN39_INTERNAL_c0c0a513_4_k_cu_dd193409_58604cuda3std6ranges3__45__cpo4swapE,@object
	.size		_ZN39_INTERNAL_c0c0a513_4_k_cu_dd193409_58604cuda3std6ranges3__45__cpo4swapE,(.L_8 - _ZN39_INTERNAL_c0c0a513_4_k_cu_dd193409_58604cuda3std6ranges3__45__cpo4swapE)
_ZN39_INTERNAL_c0c0a513_4_k_cu_dd193409_58604cuda3std6ranges3__45__cpo4swapE:
	.zero		1
.L_8:


//--------------------- .nv.constant0._ZN7cutlass13device_kernelINS_4gemm6kernel13GemmUniversalIN4cute5tupleIJiiiiEEENS1_10collective13CollectiveMmaINS1_34MainloopSm90TmaGmmaWarpSpecializedILi3ENS5_IJNS4_1CILi1EEESB_SB_EEENS1_32KernelTmaWarpSpecializedPingpongEEENS5_IJNSA_ILi64EEESF_NSA_ILi32EEEEEENS_10tfloat32_tENS5_IJlSB_lEEESI_SJ_NS4_8TiledMMAINS4_8MMA_AtomIJNS4_4SM904GMMA29MMA_64x64x8_F32TF32TF32_SS_TNILNSN_7ScaleInE1ELSP_1EEEEEENS4_6LayoutISC_NS5_IJNSA_ILi0EEEST_ST_EEEEENS5_IJNS4_10UnderscoreESW_SW_EEEEENS4_13SM90_TMA_LOADENS4_14ComposedLayoutINS4_7SwizzleILi3ELi4ELi3EEENS4_18smem_ptr_flag_bitsILi32EEENSS_INS5_IJNSA_ILi8EEESG_EEENS5_IJSG_SB_EEEEEEEvNS4_8identityESZ_S19_vS1A_EENS_8epilogue10collective6detail29Sm90TmaWarpSpecializedAdapterINS1D_15DefaultEpilogueISI_SJ_SJ_NS1C_6thread17LinearCombinationISI_Li1EffLNS1H_9ScaleType4KindE0ELNS_15FloatRoundStyleE2ESI_EENS1_15EpilogueDefaultEEEEEvvEEEEvNT_6ParamsE --------------------------
	.section	.nv.constant0._ZN7cutlass13device_kernelINS_4gemm6kernel13GemmUniversalIN4cute5tupleIJiiiiEEENS1_10collective13CollectiveMmaINS1_34MainloopSm90TmaGmmaWarpSpecializedILi3ENS5_IJNS4_1CILi1EEESB_SB_EEENS1_32KernelTmaWarpSpecializedPingpongEEENS5_IJNSA_ILi64EEESF_NSA_ILi32EEEEEENS_10tfloat32_tENS5_IJlSB_lEEESI_SJ_NS4_8TiledMMAINS4_8MMA_AtomIJNS4_4SM904GMMA29MMA_64x64x8_F32TF32TF32_SS_TNILNSN_7ScaleInE1ELSP_1EEEEEENS4_6LayoutISC_NS5_IJNSA_ILi0EEEST_ST_EEEEENS5_IJNS4_10UnderscoreESW_SW_EEEEENS4_13SM90_TMA_LOADENS4_14ComposedLayoutINS4_7SwizzleILi3ELi4ELi3EEENS4_18smem_ptr_flag_bitsILi32EEENSS_INS5_IJNSA_ILi8EEESG_EEENS5_IJSG_SB_EEEEEEEvNS4_8identityESZ_S19_vS1A_EENS_8epilogue10collective6detail29Sm90TmaWarpSpecializedAdapterINS1D_15DefaultEpilogueISI_SJ_SJ_NS1C_6thread17LinearCombinationISI_Li1EffLNS1H_9ScaleType4KindE0ELNS_15FloatRoundStyleE2ESI_EENS1_15EpilogueDefaultEEEEEvvEEEEvNT_6ParamsE,"a",@progbits
	.sectionflags	@""
	.align	4
.nv.constant0._ZN7cutlass13device_kernelINS_4gemm6kernel13GemmUniversalIN4cute5tupleIJiiiiEEENS1_10collective13CollectiveMmaINS1_34MainloopSm90TmaGmmaWarpSpecializedILi3ENS5_IJNS4_1CILi1EEESB_SB_EEENS1_32KernelTmaWarpSpecializedPingpongEEENS5_IJNSA_ILi64EEESF_NSA_ILi32EEEEEENS_10tfloat32_tENS5_IJlSB_lEEESI_SJ_NS4_8TiledMMAINS4_8MMA_AtomIJNS4_4SM904GMMA29MMA_64x64x8_F32TF32TF32_SS_TNILNSN_7ScaleInE1ELSP_1EEEEEENS4_6LayoutISC_NS5_IJNSA_ILi0EEEST_ST_EEEEENS5_IJNS4_10UnderscoreESW_SW_EEEEENS4_13SM90_TMA_LOADENS4_14ComposedLayoutINS4_7SwizzleILi3ELi4ELi3EEENS4_18smem_ptr_flag_bitsILi32EEENSS_INS5_IJNSA_ILi8EEESG_EEENS5_IJSG_SB_EEEEEEEvNS4_8identityESZ_S19_vS1A_EENS_8epilogue10collective6detail29Sm90TmaWarpSpecializedAdapterINS1D_15DefaultEpilogueISI_SJ_SJ_NS1C_6thread17LinearCombinationISI_Li1EffLNS1H_9ScaleType4KindE0ELNS_15FloatRoundStyleE2ESI_EENS1_15EpilogueDefaultEEEEEvvEEEEvNT_6ParamsE:
	.zero		1664


//--------------------- SYMBOLS --------------------------

	.type		.nv.reservedSmem.offset0,@object
	.size		.nv.reservedSmem.offset0,0x4
	.type		__assertfail,@function
